//
// Generated by NVIDIA NVVM Compiler
//
// Compiler Build ID: CL-36424714
// Cuda compilation tools, release 13.0, V13.0.88
// Based on NVVM 20.0.0
//

.version 9.0
.target sm_100
.address_size 64

	// .globl	_Z5flaggPiPhf

.visible .entry _Z5flaggPiPhf(
	.param .u64 .ptr .align 1 _Z5flaggPiPhf_param_0,
	.param .u64 .ptr .align 1 _Z5flaggPiPhf_param_1,
	.param .f32 _Z5flaggPiPhf_param_2
)
{
	.reg .pred 	%p<60>;
	.reg .b16 	%rs<9>;
	.reg .b32 	%r<38>;
	.reg .b32 	%f<142>;
	.reg .b64 	%rd<9>;
	.reg .b64 	%fd<26>;

	ld.param.u64 	%rd2, [_Z5flaggPiPhf_param_0];
	ld.param.u64 	%rd3, [_Z5flaggPiPhf_param_1];
	ld.param.f32 	%f8, [_Z5flaggPiPhf_param_2];
	mov.u32 	%r1, %tid.x;
	setp.gt.u32 	%p1, %r1, 511;
	@%p1 bra 	$L__BB0_17;
	cvta.to.global.u64 	%rd4, %rd3;
	mov.u32 	%r2, %ctaid.x;
	cvta.to.global.u64 	%rd5, %rd2;
	shl.b32 	%r3, %r2, 13;
	shl.b32 	%r4, %r1, 4;
	add.s32 	%r5, %r3, %r4;
	cvt.s64.s32 	%rd6, %r5;
	mul.wide.s32 	%rd7, %r5, 4;
	add.s64 	%rd8, %rd5, %rd7;
	ld.global.u32 	%r6, [%rd8];
	mul.lo.s32 	%r7, %r6, %r6;
	ld.global.u32 	%r8, [%rd8+4];
	mad.lo.s32 	%r9, %r8, %r8, %r7;
	cvt.rn.f32.u32 	%f9, %r9;
	sqrt.rn.f32 	%f10, %f9;
	ld.global.u32 	%r10, [%rd8+8];
	mul.lo.s32 	%r11, %r10, %r10;
	ld.global.u32 	%r12, [%rd8+12];
	mad.lo.s32 	%r13, %r12, %r12, %r11;
	cvt.rn.f32.u32 	%f11, %r13;
	sqrt.rn.f32 	%f12, %f11;
	ld.global.u32 	%r14, [%rd8+16];
	mul.lo.s32 	%r15, %r14, %r14;
	ld.global.u32 	%r16, [%rd8+20];
	mad.lo.s32 	%r17, %r16, %r16, %r15;
	cvt.rn.f32.u32 	%f13, %r17;
	sqrt.rn.f32 	%f14, %f13;
	ld.global.u32 	%r18, [%rd8+24];
	mul.lo.s32 	%r19, %r18, %r18;
	ld.global.u32 	%r20, [%rd8+28];
	mad.lo.s32 	%r21, %r20, %r20, %r19;
	cvt.rn.f32.u32 	%f15, %r21;
	sqrt.rn.f32 	%f16, %f15;
	ld.global.u32 	%r22, [%rd8+32];
	mul.lo.s32 	%r23, %r22, %r22;
	ld.global.u32 	%r24, [%rd8+36];
	mad.lo.s32 	%r25, %r24, %r24, %r23;
	cvt.rn.f32.u32 	%f17, %r25;
	sqrt.rn.f32 	%f18, %f17;
	ld.global.u32 	%r26, [%rd8+40];
	mul.lo.s32 	%r27, %r26, %r26;
	ld.global.u32 	%r28, [%rd8+44];
	mad.lo.s32 	%r29, %r28, %r28, %r27;
	cvt.rn.f32.u32 	%f19, %r29;
	sqrt.rn.f32 	%f20, %f19;
	ld.global.u32 	%r30, [%rd8+48];
	mul.lo.s32 	%r31, %r30, %r30;
	ld.global.u32 	%r32, [%rd8+52];
	mad.lo.s32 	%r33, %r32, %r32, %r31;
	cvt.rn.f32.u32 	%f21, %r33;
	sqrt.rn.f32 	%f22, %f21;
	ld.global.u32 	%r34, [%rd8+56];
	mul.lo.s32 	%r35, %r34, %r34;
	ld.global.u32 	%r36, [%rd8+60];
	mad.lo.s32 	%r37, %r36, %r36, %r35;
	cvt.rn.f32.u32 	%f23, %r37;
	sqrt.rn.f32 	%f24, %f23;
	setp.gt.f32 	%p2, %f10, %f12;
	selp.f32 	%f25, %f12, %f10, %p2;
	selp.f32 	%f26, %f10, %f12, %p2;
	setp.gt.f32 	%p3, %f26, %f14;
	selp.f32 	%f27, %f14, %f26, %p3;
	selp.f32 	%f28, %f26, %f14, %p3;
	setp.gt.f32 	%p4, %f28, %f16;
	selp.f32 	%f29, %f16, %f28, %p4;
	selp.f32 	%f30, %f28, %f16, %p4;
	setp.gt.f32 	%p5, %f30, %f18;
	selp.f32 	%f31, %f18, %f30, %p5;
	selp.f32 	%f32, %f30, %f18, %p5;
	setp.gt.f32 	%p6, %f32, %f20;
	selp.f32 	%f33, %f20, %f32, %p6;
	selp.f32 	%f34, %f32, %f20, %p6;
	setp.gt.f32 	%p7, %f34, %f22;
	selp.f32 	%f35, %f22, %f34, %p7;
	selp.f32 	%f36, %f34, %f22, %p7;
	setp.gt.f32 	%p8, %f36, %f24;
	selp.f32 	%f37, %f24, %f36, %p8;
	setp.gt.f32 	%p9, %f25, %f27;
	selp.f32 	%f38, %f27, %f25, %p9;
	selp.f32 	%f39, %f25, %f27, %p9;
	setp.gt.f32 	%p10, %f39, %f29;
	selp.f32 	%f40, %f29, %f39, %p10;
	selp.f32 	%f41, %f39, %f29, %p10;
	setp.gt.f32 	%p11, %f41, %f31;
	selp.f32 	%f42, %f31, %f41, %p11;
	selp.f32 	%f43, %f41, %f31, %p11;
	setp.gt.f32 	%p12, %f43, %f33;
	selp.f32 	%f44, %f33, %f43, %p12;
	selp.f32 	%f45, %f43, %f33, %p12;
	setp.gt.f32 	%p13, %f45, %f35;
	selp.f32 	%f46, %f35, %f45, %p13;
	selp.f32 	%f47, %f45, %f35, %p13;
	setp.gt.f32 	%p14, %f47, %f37;
	selp.f32 	%f48, %f37, %f47, %p14;
	setp.gt.f32 	%p15, %f38, %f40;
	selp.f32 	%f49, %f40, %f38, %p15;
	selp.f32 	%f50, %f38, %f40, %p15;
	setp.gt.f32 	%p16, %f50, %f42;
	selp.f32 	%f51, %f42, %f50, %p16;
	selp.f32 	%f52, %f50, %f42, %p16;
	setp.gt.f32 	%p17, %f52, %f44;
	selp.f32 	%f53, %f44, %f52, %p17;
	selp.f32 	%f54, %f52, %f44, %p17;
	setp.gt.f32 	%p18, %f54, %f46;
	selp.f32 	%f55, %f46, %f54, %p18;
	selp.f32 	%f56, %f54, %f46, %p18;
	setp.gt.f32 	%p19, %f56, %f48;
	selp.f32 	%f57, %f48, %f56, %p19;
	setp.gt.f32 	%p20, %f49, %f51;
	selp.f32 	%f58, %f51, %f49, %p20;
	selp.f32 	%f59, %f49, %f51, %p20;
	setp.gt.f32 	%p21, %f59, %f53;
	selp.f32 	%f60, %f53, %f59, %p21;
	selp.f32 	%f61, %f59, %f53, %p21;
	setp.gt.f32 	%p22, %f61, %f55;
	selp.f32 	%f62, %f55, %f61, %p22;
	selp.f32 	%f63, %f61, %f55, %p22;
	setp.gt.f32 	%p23, %f63, %f57;
	selp.f32 	%f64, %f57, %f63, %p23;
	selp.f32 	%f65, %f63, %f57, %p23;
	setp.gt.f32 	%p24, %f58, %f60;
	selp.f32 	%f66, %f58, %f60, %p24;
	setp.gt.f32 	%p25, %f66, %f62;
	selp.f32 	%f67, %f66, %f62, %p25;
	setp.gt.f32 	%p26, %f67, %f64;
	selp.f32 	%f68, %f67, %f64, %p26;
	add.f32 	%f69, %f68, %f65;
	mul.f32 	%f70, %f69, 0f3F000000;
	sub.f32 	%f71, %f10, %f70;
	abs.f32 	%f72, %f71;
	sub.f32 	%f1, %f12, %f70;
	abs.f32 	%f73, %f1;
	sub.f32 	%f2, %f14, %f70;
	abs.f32 	%f74, %f2;
	sub.f32 	%f3, %f16, %f70;
	abs.f32 	%f75, %f3;
	sub.f32 	%f4, %f18, %f70;
	abs.f32 	%f76, %f4;
	sub.f32 	%f5, %f20, %f70;
	abs.f32 	%f77, %f5;
	sub.f32 	%f6, %f22, %f70;
	abs.f32 	%f78, %f6;
	sub.f32 	%f7, %f24, %f70;
	abs.f32 	%f79, %f7;
	setp.gt.f32 	%p27, %f72, %f73;
	selp.f32 	%f80, %f73, %f72, %p27;
	selp.f32 	%f81, %f72, %f73, %p27;
	setp.gt.f32 	%p28, %f81, %f74;
	selp.f32 	%f82, %f74, %f81, %p28;
	selp.f32 	%f83, %f81, %f74, %p28;
	setp.gt.f32 	%p29, %f83, %f75;
	selp.f32 	%f84, %f75, %f83, %p29;
	selp.f32 	%f85, %f83, %f75, %p29;
	setp.gt.f32 	%p30, %f85, %f76;
	selp.f32 	%f86, %f76, %f85, %p30;
	selp.f32 	%f87, %f85, %f76, %p30;
	setp.gt.f32 	%p31, %f87, %f77;
	selp.f32 	%f88, %f77, %f87, %p31;
	selp.f32 	%f89, %f87, %f77, %p31;
	setp.gt.f32 	%p32, %f89, %f78;
	selp.f32 	%f90, %f78, %f89, %p32;
	selp.f32 	%f91, %f89, %f78, %p32;
	setp.gt.f32 	%p33, %f91, %f79;
	selp.f32 	%f92, %f79, %f91, %p33;
	setp.gt.f32 	%p34, %f80, %f82;
	selp.f32 	%f93, %f82, %f80, %p34;
	selp.f32 	%f94, %f80, %f82, %p34;
	setp.gt.f32 	%p35, %f94, %f84;
	selp.f32 	%f95, %f84, %f94, %p35;
	selp.f32 	%f96, %f94, %f84, %p35;
	setp.gt.f32 	%p36, %f96, %f86;
	selp.f32 	%f97, %f86, %f96, %p36;
	selp.f32 	%f98, %f96, %f86, %p36;
	setp.gt.f32 	%p37, %f98, %f88;
	selp.f32 	%f99, %f88, %f98, %p37;
	selp.f32 	%f100, %f98, %f88, %p37;
	setp.gt.f32 	%p38, %f100, %f90;
	selp.f32 	%f101, %f90, %f100, %p38;
	selp.f32 	%f102, %f100, %f90, %p38;
	setp.gt.f32 	%p39, %f102, %f92;
	selp.f32 	%f103, %f92, %f102, %p39;
	setp.gt.f32 	%p40, %f93, %f95;
	selp.f32 	%f104, %f95, %f93, %p40;
	selp.f32 	%f105, %f93, %f95, %p40;
	setp.gt.f32 	%p41, %f105, %f97;
	selp.f32 	%f106, %f97, %f105, %p41;
	selp.f32 	%f107, %f105, %f97, %p41;
	setp.gt.f32 	%p42, %f107, %f99;
	selp.f32 	%f108, %f99, %f107, %p42;
	selp.f32 	%f109, %f107, %f99, %p42;
	setp.gt.f32 	%p43, %f109, %f101;
	selp.f32 	%f110, %f101, %f109, %p43;
	selp.f32 	%f111, %f109, %f101, %p43;
	setp.gt.f32 	%p44, %f111, %f103;
	selp.f32 	%f112, %f103, %f111, %p44;
	setp.gt.f32 	%p45, %f104, %f106;
	selp.f32 	%f113, %f106, %f104, %p45;
	selp.f32 	%f114, %f104, %f106, %p45;
	setp.gt.f32 	%p46, %f114, %f108;
	selp.f32 	%f115, %f108, %f114, %p46;
	selp.f32 	%f116, %f114, %f108, %p46;
	setp.gt.f32 	%p47, %f116, %f110;
	selp.f32 	%f117, %f110, %f116, %p47;
	selp.f32 	%f118, %f116, %f110, %p47;
	setp.gt.f32 	%p48, %f118, %f112;
	selp.f32 	%f119, %f112, %f118, %p48;
	selp.f32 	%f120, %f118, %f112, %p48;
	setp.gt.f32 	%p49, %f113, %f115;
	selp.f32 	%f121, %f113, %f115, %p49;
	setp.gt.f32 	%p50, %f121, %f117;
	selp.f32 	%f122, %f121, %f117, %p50;
	setp.gt.f32 	%p51, %f122, %f119;
	selp.f32 	%f123, %f122, %f119, %p51;
	add.f32 	%f124, %f123, %f120;
	mul.f32 	%f125, %f124, 0f3F000000;
	cvt.f64.f32 	%fd1, %f125;
	cvt.f64.f32 	%fd2, %f71;
	mul.f64 	%fd3, %fd2, 0d3FE595810624DD2F;
	div.rn.f64 	%fd4, %fd3, %fd1;
	cvt.rn.f32.f64 	%f126, %fd4;
	abs.f32 	%f127, %f126;
	setp.leu.f32 	%p52, %f127, %f8;
	add.s64 	%rd1, %rd4, %rd6;
	@%p52 bra 	$L__BB0_3;
	mov.b16 	%rs1, 1;
	st.global.u8 	[%rd1], %rs1;
	st.global.u8 	[%rd1+1], %rs1;
$L__BB0_3:
	cvt.f64.f32 	%fd5, %f1;
	mul.f64 	%fd6, %fd5, 0d3FE595810624DD2F;
	div.rn.f64 	%fd7, %fd6, %fd1;
	cvt.rn.f32.f64 	%f128, %fd7;
	abs.f32 	%f129, %f128;
	setp.leu.f32 	%p53, %f129, %f8;
	@%p53 bra 	$L__BB0_5;
	mov.b16 	%rs2, 1;
	st.global.u8 	[%rd1+2], %rs2;
	st.global.u8 	[%rd1+3], %rs2;
$L__BB0_5:
	cvt.f64.f32 	%fd8, %f2;
	mul.f64 	%fd9, %fd8, 0d3FE595810624DD2F;
	div.rn.f64 	%fd10, %fd9, %fd1;
	cvt.rn.f32.f64 	%f130, %fd10;
	abs.f32 	%f131, %f130;
	setp.leu.f32 	%p54, %f131, %f8;
	@%p54 bra 	$L__BB0_7;
	mov.b16 	%rs3, 1;
	st.global.u8 	[%rd1+4], %rs3;
	st.global.u8 	[%rd1+5], %rs3;
$L__BB0_7:
	cvt.f64.f32 	%fd11, %f3;
	mul.f64 	%fd12, %fd11, 0d3FE595810624DD2F;
	div.rn.f64 	%fd13, %fd12, %fd1;
	cvt.rn.f32.f64 	%f132, %fd13;
	abs.f32 	%f133, %f132;
	setp.leu.f32 	%p55, %f133, %f8;
	@%p55 bra 	$L__BB0_9;
	mov.b16 	%rs4, 1;
	st.global.u8 	[%rd1+6], %rs4;
	st.global.u8 	[%rd1+7], %rs4;
$L__BB0_9:
	cvt.f64.f32 	%fd14, %f4;
	mul.f64 	%fd15, %fd14, 0d3FE595810624DD2F;
	div.rn.f64 	%fd16, %fd15, %fd1;
	cvt.rn.f32.f64 	%f134, %fd16;
	abs.f32 	%f135, %f134;
	setp.leu.f32 	%p56, %f135, %f8;
	@%p56 bra 	$L__BB0_11;
	mov.b16 	%rs5, 1;
	st.global.u8 	[%rd1+8], %rs5;
	st.global.u8 	[%rd1+9], %rs5;
$L__BB0_11:
	cvt.f64.f32 	%fd17, %f5;
	mul.f64 	%fd18, %fd17, 0d3FE595810624DD2F;
	div.rn.f64 	%fd19, %fd18, %fd1;
	cvt.rn.f32.f64 	%f136, %fd19;
	abs.f32 	%f137, %f136;
	setp.leu.f32 	%p57, %f137, %f8;
	@%p57 bra 	$L__BB0_13;
	mov.b16 	%rs6, 1;
	st.global.u8 	[%rd1+10], %rs6;
	st.global.u8 	[%rd1+11], %rs6;
$L__BB0_13:
	cvt.f64.f32 	%fd20, %f6;
	mul.f64 	%fd21, %fd20, 0d3FE595810624DD2F;
	div.rn.f64 	%fd22, %fd21, %fd1;
	cvt.rn.f32.f64 	%f138, %fd22;
	abs.f32 	%f139, %f138;
	setp.leu.f32 	%p58, %f139, %f8;
	@%p58 bra 	$L__BB0_15;
	mov.b16 	%rs7, 1;
	st.global.u8 	[%rd1+12], %rs7;
	st.global.u8 	[%rd1+13], %rs7;
$L__BB0_15:
	cvt.f64.f32 	%fd23, %f7;
	mul.f64 	%fd24, %fd23, 0d3FE595810624DD2F;
	div.rn.f64 	%fd25, %fd24, %fd1;
	cvt.rn.f32.f64 	%f140, %fd25;
	abs.f32 	%f141, %f140;
	setp.leu.f32 	%p59, %f141, %f8;
	@%p59 bra 	$L__BB0_17;
	mov.b16 	%rs8, 1;
	st.global.u8 	[%rd1+14], %rs8;
	st.global.u8 	[%rd1+15], %rs8;
$L__BB0_17:
	ret;

}


// ===== COMPILED SASS (sm_100) =====

	.target	sm_100

	.elftype	@"ET_EXEC"


//--------------------- .note.nv.tkinfo           --------------------------
	.section	.note.nv.tkinfo,"",@"SHT_NOTE"
	.sectionflags	@"SHF_NOTE_NV_TKINFO"
	.tkinfo
        /*0018*/ 	.word	0x00000002
        /*0030*/ 	.string	""
        /*0030*/ 	.string	"ptxas"
        /*0030*/ 	.string	"Cuda compilation tools, release 13.0, V13.0.88"
        /*0030*/ 	.string	"Build cuda_13.0.r13.0/compiler.36424714_0"
        /*0030*/ 	.string	"-arch sm_100 -m 64 "



//--------------------- .note.nv.cuinfo           --------------------------
	.section	.note.nv.cuinfo,"",@"SHT_NOTE"
	.sectionflags	@"SHF_NOTE_NV_CUINFO"
        /*0018*/ 	.short	0x0002
        /*001a*/ 	.short	0x0064
        /*001c*/ 	.short	0x0082
	.zero		2


//--------------------- .nv.info                  --------------------------
	.section	.nv.info,"",@"SHT_CUDA_INFO"
	.align	4


	//----- nvinfo : EIATTR_REGCOUNT
	.align		4
        /*0000*/ 	.byte	0x04, 0x2f
        /*0002*/ 	.short	(.L_1 - .L_0)
	.align		4
.L_0:
        /*0004*/ 	.word	index@(_Z5flaggPiPhf)
        /*0008*/ 	.word	0x00000020


	//----- nvinfo : EIATTR_FRAME_SIZE
	.align		4
.L_1:
        /*000c*/ 	.byte	0x04, 0x11
        /*000e*/ 	.short	(.L_3 - .L_2)
	.align		4
.L_2:
        /*0010*/ 	.word	index@($__internal_1_$__cuda_sm20_sqrt_rn_f32_slowpath)
        /*0014*/ 	.word	0x00000000


	//----- nvinfo : EIATTR_FRAME_SIZE
	.align		4
.L_3:
        /*0018*/ 	.byte	0x04, 0x11
        /*001a*/ 	.short	(.L_5 - .L_4)
	.align		4
.L_4:
        /*001c*/ 	.word	index@($__internal_0_$__cuda_sm20_div_rn_f64_full)
        /*0020*/ 	.word	0x00000000


	//----- nvinfo : EIATTR_FRAME_SIZE
	.align		4
.L_5:
        /*0024*/ 	.byte	0x04, 0x11
        /*0026*/ 	.short	(.L_7 - .L_6)
	.align		4
.L_6:
        /*0028*/ 	.word	index@(_Z5flaggPiPhf)
        /*002c*/ 	.word	0x00000000


	//----- nvinfo : EIATTR_MIN_STACK_SIZE
	.align		4
.L_7:
        /*0030*/ 	.byte	0x04, 0x12
        /*0032*/ 	.short	(.L_9 - .L_8)
	.align		4
.L_8:
        /*0034*/ 	.word	index@(_Z5flaggPiPhf)
        /*0038*/ 	.word	0x00000000
.L_9:


//--------------------- .nv.compat                --------------------------
	.section	.nv.compat,"",@"SHT_CUDA_COMPAT_INFO"
	.align	4
        /*0000*/ 	.byte	0x02, 0x09, 0x00, 0x00, 0x02, 0x02, 0x01, 0x00, 0x02, 0x05, 0x05, 0x00, 0x03, 0x07, 0x01, 0x01
        /*0010*/ 	.byte	0x02, 0x03, 0x00, 0x00, 0x02, 0x06, 0x01, 0x00, 0x04, 0x0b, 0x08, 0x00, 0x01, 0x00, 0x00, 0x00
        /*0020*/ 	.byte	0x00, 0x00, 0x00, 0x00


//--------------------- .nv.info._Z5flaggPiPhf    --------------------------
	.section	.nv.info._Z5flaggPiPhf,"",@"SHT_CUDA_INFO"
	.sectionflags	@""
	.align	4


	//----- nvinfo : EIATTR_CUDA_API_VERSION
	.align		4
        /*0000*/ 	.byte	0x04, 0x37
        /*0002*/ 	.short	(.L_11 - .L_10)
.L_10:
        /*0004*/ 	.word	0x00000082


	//----- nvinfo : EIATTR_KPARAM_INFO
	.align		4
.L_11:
        /*0008*/ 	.byte	0x04, 0x17
        /*000a*/ 	.short	(.L_13 - .L_12)
.L_12:
        /*000c*/ 	.word	0x00000000
        /*0010*/ 	.short	0x0002
        /*0012*/ 	.short	0x0010
        /*0014*/ 	.byte	0x00, 0xf0, 0x11, 0x00


	//----- nvinfo : EIATTR_KPARAM_INFO
	.align		4
.L_13:
        /*0018*/ 	.byte	0x04, 0x17
        /*001a*/ 	.short	(.L_15 - .L_14)
.L_14:
        /*001c*/ 	.word	0x00000000
        /*0020*/ 	.short	0x0001
        /*0022*/ 	.short	0x0008
        /*0024*/ 	.byte	0x00, 0xf5, 0x21, 0x00


	//----- nvinfo : EIATTR_KPARAM_INFO
	.align		4
.L_15:
        /*0028*/ 	.byte	0x04, 0x17
        /*002a*/ 	.short	(.L_17 - .L_16)
.L_16:
        /*002c*/ 	.word	0x00000000
        /*0030*/ 	.short	0x0000
        /*0032*/ 	.short	0x0000
        /*0034*/ 	.byte	0x00, 0xf5, 0x21, 0x00


	//----- nvinfo : EIATTR_SPARSE_MMA_MASK
	.align		4
.L_17:
        /*0038*/ 	.byte	0x03, 0x50
        /*003a*/ 	.short	0x0000


	//----- nvinfo : EIATTR_MAXREG_COUNT
	.align		4
        /*003c*/ 	.byte	0x03, 0x1b
        /*003e*/ 	.short	0x00ff


	//----- nvinfo : EIATTR_MERCURY_ISA_VERSION
	.align		4
        /*0040*/ 	.byte	0x03, 0x5f
        /*0042*/ 	.short	0x0101


	//----- nvinfo : EIATTR_VRC_CTA_INIT_COUNT
	.align		4
        /*0044*/ 	.byte	0x02, 0x4a
	.zero		1
	.zero		1


	//----- nvinfo : EIATTR_EXIT_INSTR_OFFSETS
	.align		4
        /*0048*/ 	.byte	0x04, 0x1c
        /*004a*/ 	.short	(.L_19 - .L_18)


	//   ....[0]....
.L_18:
        /*004c*/ 	.word	0x00000030


	//   ....[1]....
        /*0050*/ 	.word	0x000023c0


	//   ....[2]....
        /*0054*/ 	.word	0x00002400


	//----- nvinfo : EIATTR_CRS_STACK_SIZE
	.align		4
.L_19:
        /*0058*/ 	.byte	0x04, 0x1e
        /*005a*/ 	.short	(.L_21 - .L_20)
.L_20:
        /*005c*/ 	.word	0x00000000


	//----- nvinfo : EIATTR_CBANK_PARAM_SIZE
	.align		4
.L_21:
        /*0060*/ 	.byte	0x03, 0x19
        /*0062*/ 	.short	0x0014


	//----- nvinfo : EIATTR_PARAM_CBANK
	.align		4
        /*0064*/ 	.byte	0x04, 0x0a
        /*0066*/ 	.short	(.L_23 - .L_22)
	.align		4
.L_22:
        /*0068*/ 	.word	index@(.nv.constant0._Z5flaggPiPhf)
        /*006c*/ 	.short	0x0380
        /*006e*/ 	.short	0x0014


	//----- nvinfo : EIATTR_SW_WAR
	.align		4
.L_23:
        /*0070*/ 	.byte	0x04, 0x36
        /*0072*/ 	.short	(.L_25 - .L_24)
.L_24:
        /*0074*/ 	.word	0x00000008
.L_25:


//--------------------- .nv.callgraph             --------------------------
	.section	.nv.callgraph,"",@"SHT_CUDA_CALLGRAPH"
	.align	4
	.sectionentsize	8
	.align		4
        /*0000*/ 	.word	0x00000000
	.align		4
        /*0004*/ 	.word	0xffffffff
	.align		4
        /*0008*/ 	.word	0x00000000
	.align		4
        /*000c*/ 	.word	0xfffffffe
	.align		4
        /*0010*/ 	.word	0x00000000
	.align		4
        /*0014*/ 	.word	0xfffffffd
	.align		4
        /*0018*/ 	.word	0x00000000
	.align		4
        /*001c*/ 	.word	0xfffffffc


//--------------------- .text._Z5flaggPiPhf       --------------------------
	.section	.text._Z5flaggPiPhf,"ax",@progbits
	.align	128
        .global         _Z5flaggPiPhf
        .type           _Z5flaggPiPhf,@function
        .size           _Z5flaggPiPhf,(.L_x_48 - _Z5flaggPiPhf)
        .other          _Z5flaggPiPhf,@"STO_CUDA_ENTRY STV_DEFAULT"
_Z5flaggPiPhf:
.text._Z5flaggPiPhf:
[----:B------:R-:W-:Y:S01]  /*0000*/  LDC R1, c[0x0][0x37c] ;  /* 0x0000df00ff017b82 */ /* 0x000fe20000000800 */
[----:B------:R-:W0:Y:S02]  /*0010*/  S2R R0, SR_TID.X ;  /* 0x0000000000007919 */ /* 0x000e240000002100 */
[----:B0-----:R-:W-:-:S13]  /*0020*/  ISETP.GT.U32.AND P0, PT, R0, 0x1ff, PT ;  /* 0x000001ff0000780c */ /* 0x001fda0003f04070 */
[----:B------:R-:W-:Y:S05]  /*0030*/  @P0 EXIT ;  /* 0x000000000000094d */ /* 0x000fea0003800000 */
[----:B------:R-:W0:Y:S01]  /*0040*/  S2R R3, SR_CTAID.X ;  /* 0x0000000000037919 */ /* 0x000e220000002500 */
[----:B------:R-:W1:Y:S01]  /*0050*/  LDC.64 R4, c[0x0][0x380] ;  /* 0x0000e000ff047b82 */ /* 0x000e620000000a00 */
[----:B------:R-:W2:Y:S01]  /*0060*/  LDCU.64 UR4, c[0x0][0x358] ;  /* 0x00006b00ff0477ac */ /* 0x000ea20008000a00 */
[----:B0-----:R-:W-:-:S04]  /*0070*/  IMAD R0, R3, 0x200, R0 ;  /* 0x0000020003007824 */ /* 0x001fc800078e0200 */
[----:B------:R-:W-:-:S04]  /*0080*/  IMAD.SHL.U32 R0, R0, 0x10, RZ ;  /* 0x0000001000007824 */ /* 0x000fc800078e00ff */
[----:B-1----:R-:W-:-:S05]  /*0090*/  IMAD.WIDE R4, R0, 0x4, R4 ;  /* 0x0000000400047825 */ /* 0x002fca00078e0204 */
[----:B--2---:R-:W2:Y:S04]  /*00a0*/  LDG.E R2, desc[UR4][R4.64] ;  /* 0x0000000404027981 */ /* 0x004ea8000c1e1900 */
[----:B------:R-:W3:Y:S01]  /*00b0*/  LDG.E R3, desc[UR4][R4.64+0x4] ;  /* 0x0000040404037981 */ /* 0x000ee2000c1e1900 */
[----:B------:R-:W-:Y:S01]  /*00c0*/  BSSY.RECONVERGENT B0, `(.L_x_0) ;  /* 0x0000010000007945 */ /* 0x000fe20003800200 */
[----:B--2---:R-:W-:-:S04]  /*00d0*/  IMAD R2, R2, R2, RZ ;  /* 0x0000000202027224 */ /* 0x004fc800078e02ff */
[----:B---3--:R-:W-:-:S05]  /*00e0*/  IMAD R2, R3, R3, R2 ;  /* 0x0000000303027224 */ /* 0x008fca00078e0202 */
[----:B------:R-:W-:-:S04]  /*00f0*/  I2FP.F32.U32 R2, R2 ;  /* 0x0000000200027245 */ /* 0x000fc80000201000 */
[----:B------:R0:W1:Y:S01]  /*0100*/  MUFU.RSQ R3, R2 ;  /* 0x0000000200037308 */ /* 0x0000620000001400 */
[----:B------:R-:W-:-:S05]  /*0110*/  VIADD R6, R2, 0xf3000000 ;  /* 0xf300000002067836 */ /* 0x000fca0000000000 */
[----:B------:R-:W-:-:S13]  /*0120*/  ISETP.GT.U32.AND P0, PT, R6, 0x727fffff, PT ;  /* 0x727fffff0600780c */ /* 0x000fda0003f04070 */
[----:B01----:R-:W-:Y:S05]  /*0130*/  @!P0 BRA `(.L_x_1) ;  /* 0x0000000000108947 */ /* 0x003fea0003800000 */
[----:B------:R-:W-:-:S07]  /*0140*/  MOV R15, 0x160 ;  /* 0x00000160000f7802 */ /* 0x000fce0000000f00 */
[----:B------:R-:W-:Y:S05]  /*0150*/  CALL.REL.NOINC `($__internal_1_$__cuda_sm20_sqrt_rn_f32_slowpath) ;  /* 0x0000002800207944 */ /* 0x000fea0003c00000 */
[----:B------:R-:W-:Y:S01]  /*0160*/  IMAD.MOV.U32 R3, RZ, RZ, R26 ;  /* 0x000000ffff037224 */ /* 0x000fe200078e001a */
[----:B------:R-:W-:Y:S06]  /*0170*/  BRA `(.L_x_2) ;  /* 0x0000000000107947 */ /* 0x000fec0003800000 */
.L_x_1:
[----:B------:R-:W-:Y:S01]  /*0180*/  FMUL.FTZ R7, R2, R3 ;  /* 0x0000000302077220 */ /* 0x000fe20000410000 */
[----:B------:R-:W-:-:S03]  /*0190*/  FMUL.FTZ R3, R3, 0.5 ;  /* 0x3f00000003037820 */ /* 0x000fc60000410000 */
[----:B------:R-:W-:-:S04]  /*01a0*/  FFMA R2, -R7, R7, R2 ;  /* 0x0000000707027223 */ /* 0x000fc80000000102 */
[----:B------:R-:W-:-:S07]  /*01b0*/  FFMA R3, R2, R3, R7 ;  /* 0x0000000302037223 */ /* 0x000fce0000000007 */
.L_x_2:
[----:B------:R-:W-:Y:S05]  /*01c0*/  BSYNC.RECONVERGENT B0 ;  /* 0x0000000000007941 */ /* 0x000fea0003800200 */
.L_x_0:
[----:B------:R-:W2:Y:S04]  /*01d0*/  LDG.E R2, desc[UR4][R4.64+0x8] ;  /* 0x0000080404027981 */ /* 0x000ea8000c1e1900 */
        /* <DEDUP_REMOVED lines=13> */
.L_x_4:
[----:B------:R-:W-:Y:S01]  /*02b0*/  FMUL.FTZ R9, R2, R7 ;  /* 0x0000000702097220 */ /* 0x000fe20000410000 */
[----:B------:R-:W-:-:S03]  /*02c0*/  FMUL.FTZ R7, R7, 0.5 ;  /* 0x3f00000007077820 */ /* 0x000fc60000410000 */
[----:B------:R-:W-:-:S04]  /*02d0*/  FFMA R2, -R9, R9, R2 ;  /* 0x0000000909027223 */ /* 0x000fc80000000102 */
[----:B------:R-:W-:-:S07]  /*02e0*/  FFMA R8, R2, R7, R9 ;  /* 0x0000000702087223 */ /* 0x000fce0000000009 */
.L_x_5:
[----:B------:R-:W-:Y:S05]  /*02f0*/  BSYNC.RECONVERGENT B0 ;  /* 0x0000000000007941 */ /* 0x000fea0003800200 */
.L_x_3:
        /* <DEDUP_REMOVED lines=14> */
.L_x_7:
[----:B------:R-:W-:Y:S01]  /*03e0*/  FMUL.FTZ R9, R2, R7 ;  /* 0x0000000702097220 */ /* 0x000fe20000410000 */
[----:B------:R-:W-:-:S03]  /*03f0*/  FMUL.FTZ R6, R7, 0.5 ;  /* 0x3f00000007067820 */ /* 0x000fc60000410000 */
[----:B------:R-:W-:-:S04]  /*0400*/  FFMA R2, -R9, R9, R2 ;  /* 0x0000000909027223 */ /* 0x000fc80000000102 */
[----:B------:R-:W-:-:S07]  /*0410*/  FFMA R6, R2, R6, R9 ;  /* 0x0000000602067223 */ /* 0x000fce0000000009 */
.L_x_8:
[----:B------:R-:W-:Y:S05]  /*0420*/  BSYNC.RECONVERGENT B0 ;  /* 0x0000000000007941 */ /* 0x000fea0003800200 */
.L_x_6:
        /* <DEDUP_REMOVED lines=14> */
.L_x_10:
[----:B------:R-:W-:Y:S01]  /*0510*/  FMUL.FTZ R9, R2, R7 ;  /* 0x0000000702097220 */ /* 0x000fe20000410000 */
[----:B------:R-:W-:-:S03]  /*0520*/  FMUL.FTZ R7, R7, 0.5 ;  /* 0x3f00000007077820 */ /* 0x000fc60000410000 */
[----:B------:R-:W-:-:S04]  /*0530*/  FFMA R2, -R9, R9, R2 ;  /* 0x0000000909027223 */ /* 0x000fc80000000102 */
[----:B------:R-:W-:-:S07]  /*0540*/  FFMA R7, R2, R7, R9 ;  /* 0x0000000702077223 */ /* 0x000fce0000000009 */
.L_x_11:
[----:B------:R-:W-:Y:S05]  /*0550*/  BSYNC.RECONVERGENT B0 ;  /* 0x0000000000007941 */ /* 0x000fea0003800200 */
.L_x_9:
        /* <DEDUP_REMOVED lines=14> */
.L_x_13:
[----:B------:R-:W-:Y:S01]  /*0640*/  FMUL.FTZ R11, R2, R9 ;  /* 0x00000009020b7220 */ /* 0x000fe20000410000 */
[----:B------:R-:W-:-:S03]  /*0650*/  FMUL.FTZ R9, R9, 0.5 ;  /* 0x3f00000009097820 */ /* 0x000fc60000410000 */
[----:B------:R-:W-:-:S04]  /*0660*/  FFMA R2, -R11, R11, R2 ;  /* 0x0000000b0b027223 */ /* 0x000fc80000000102 */
[----:B------:R-:W-:-:S07]  /*0670*/  FFMA R9, R2, R9, R11 ;  /* 0x0000000902097223 */ /* 0x000fce000000000b */
.L_x_14:
[----:B------:R-:W-:Y:S05]  /*0680*/  BSYNC.RECONVERGENT B0 ;  /* 0x0000000000007941 */ /* 0x000fea0003800200 */
.L_x_12:
        /* <DEDUP_REMOVED lines=14> */
.L_x_16:
[----:B------:R-:W-:Y:S01]  /*0770*/  FMUL.FTZ R13, R2, R11 ;  /* 0x0000000b020d7220 */ /* 0x000fe20000410000 */
[----:B------:R-:W-:-:S03]  /*0780*/  FMUL.FTZ R11, R11, 0.5 ;  /* 0x3f0000000b0b7820 */ /* 0x000fc60000410000 */
[----:B------:R-:W-:-:S04]  /*0790*/  FFMA R2, -R13, R13, R2 ;  /* 0x0000000d0d027223 */ /* 0x000fc80000000102 */
[----:B------:R-:W-:-:S07]  /*07a0*/  FFMA R24, R2, R11, R13 ;  /* 0x0000000b02187223 */ /* 0x000fce000000000d */
.L_x_17:
[----:B------:R-:W-:Y:S05]  /*07b0*/  BSYNC.RECONVERGENT B0 ;  /* 0x0000000000007941 */ /* 0x000fea0003800200 */
.L_x_15:
        /* <DEDUP_REMOVED lines=14> */
.L_x_19:
[----:B------:R-:W-:Y:S01]  /*08a0*/  FMUL.FTZ R25, R2, R11 ;  /* 0x0000000b02197220 */ /* 0x000fe20000410000 */
[----:B------:R-:W-:-:S03]  /*08b0*/  FMUL.FTZ R11, R11, 0.5 ;  /* 0x3f0000000b0b7820 */ /* 0x000fc60000410000 */
[----:B------:R-:W-:-:S04]  /*08c0*/  FFMA R2, -R25, R25, R2 ;  /* 0x0000001919027223 */ /* 0x000fc80000000102 */
[----:B------:R-:W-:-:S07]  /*08d0*/  FFMA R25, R2, R11, R25 ;  /* 0x0000000b02197223 */ /* 0x000fce0000000019 */
.L_x_20:
[----:B------:R-:W-:Y:S05]  /*08e0*/  BSYNC.RECONVERGENT B0 ;  /* 0x0000000000007941 */ /* 0x000fea0003800200 */
.L_x_18:
        /* <DEDUP_REMOVED lines=12> */
[----:B------:R-:W-:Y:S05]  /*09b0*/  BRA `(.L_x_23) ;  /* 0x0000000000107947 */ /* 0x000fea0003800000 */
.L_x_22:
[----:B------:R-:W-:Y:S01]  /*09c0*/  FMUL.FTZ R5, R2, R11 ;  /* 0x0000000b02057220 */ /* 0x000fe20000410000 */
[----:B------:R-:W-:-:S03]  /*09d0*/  FMUL.FTZ R11, R11, 0.5 ;  /* 0x3f0000000b0b7820 */ /* 0x000fc60000410000 */
[----:B------:R-:W-:-:S04]  /*09e0*/  FFMA R2, -R5, R5, R2 ;  /* 0x0000000505027223 */ /* 0x000fc80000000102 */
[----:B------:R-:W-:-:S07]  /*09f0*/  FFMA R26, R2, R11, R5 ;  /* 0x0000000b021a7223 */ /* 0x000fce0000000005 */
.L_x_23:
[----:B------:R-:W-:Y:S05]  /*0a00*/  BSYNC.RECONVERGENT B0 ;  /* 0x0000000000007941 */ /* 0x000fea0003800200 */
.L_x_21:
[CC--:B------:R-:W-:Y:S01]  /*0a10*/  FSETP.GT.AND P0, PT, R3.reuse, R8.reuse, PT ;  /* 0x000000080300720b */ /* 0x0c0fe20003f04000 */
[----:B------:R-:W-:Y:S01]  /*0a20*/  UMOV UR6, 0x624dd2f ;  /* 0x0624dd2f00067882 */ /* 0x000fe20000000000 */
[----:B------:R-:W-:Y:S01]  /*0a30*/  UMOV UR7, 0x3fe59581 ;  /* 0x3fe5958100077882 */ /* 0x000fe20000000000 */
[----:B------:R-:W-:Y:S01]  /*0a40*/  BSSY.RECONVERGENT B0, `(.L_x_24) ;  /* 0x00000ac000007945 */ /* 0x000fe20003800200 */
[----:B------:R-:W-:Y:S02]  /*0a50*/  FSEL R5, R3, R8, P0 ;  /* 0x0000000803057208 */ /* 0x000fe40000000000 */
[----:B------:R-:W-:Y:S02]  /*0a60*/  FSEL R2, R8, R3, P0 ;  /* 0x0000000308027208 */ /* 0x000fe40000000000 */
[----:B------:R-:W-:-:S04]  /*0a70*/  FSETP.GT.AND P1, PT, R5, R6, PT ;  /* 0x000000060500720b */ /* 0x000fc80003f24000 */
[----:B------:R-:W-:Y:S02]  /*0a80*/  FSEL R4, R5, R6, P1 ;  /* 0x0000000605047208 */ /* 0x000fe40000800000 */
[----:B------:R-:W-:Y:S02]  /*0a90*/  FSEL R11, R6, R5, P1 ;  /* 0x00000005060b7208 */ /* 0x000fe40000800000 */
[----:B------:R-:W-:Y:S02]  /*0aa0*/  FSETP.GT.AND P0, PT, R4, R7, PT ;  /* 0x000000070400720b */ /* 0x000fe40003f04000 */
[CC--:B------:R-:W-:Y:S02]  /*0ab0*/  FSETP.GT.AND P1, PT, R2.reuse, R11.reuse, PT ;  /* 0x0000000b0200720b */ /* 0x0c0fe40003f24000 */
[----:B------:R-:W-:Y:S02]  /*0ac0*/  FSEL R5, R7, R4, P0 ;  /* 0x0000000407057208 */ /* 0x000fe40000000000 */
[----:B------:R-:W-:-:S02]  /*0ad0*/  FSEL R12, R2, R11, P1 ;  /* 0x0000000b020c7208 */ /* 0x000fc40000800000 */
[----:B------:R-:W-:Y:S02]  /*0ae0*/  FSEL R4, R4, R7, P0 ;  /* 0x0000000704047208 */ /* 0x000fe40000000000 */
[----:B------:R-:W-:Y:S02]  /*0af0*/  FSETP.GT.AND P2, PT, R12, R5, PT ;  /* 0x000000050c00720b */ /* 0x000fe40003f44000 */
[----:B------:R-:W-:Y:S02]  /*0b00*/  FSETP.GT.AND P0, PT, R4, R9, PT ;  /* 0x000000090400720b */ /* 0x000fe40003f04000 */
[----:B------:R-:W-:Y:S02]  /*0b10*/  FSEL R15, R12, R5, P2 ;  /* 0x000000050c0f7208 */ /* 0x000fe40001000000 */
[----:B------:R-:W-:Y:S02]  /*0b20*/  FSEL R10, R9, R4, P0 ;  /* 0x00000004090a7208 */ /* 0x000fe40000000000 */
[----:B------:R-:W-:-:S02]  /*0b30*/  FSEL R13, R4, R9, P0 ;  /* 0x00000009040d7208 */ /* 0x000fc40000000000 */
[----:B------:R-:W-:Y:S02]  /*0b40*/  FSEL R11, R11, R2, P1 ;  /* 0x000000020b0b7208 */ /* 0x000fe40000800000 */
[----:B------:R-:W-:Y:S02]  /*0b50*/  FSEL R12, R5, R12, P2 ;  /* 0x0000000c050c7208 */ /* 0x000fe40001000000 */
[----:B------:R-:W-:Y:S02]  /*0b60*/  FSETP.GT.AND P2, PT, R15, R10, PT ;  /* 0x0000000a0f00720b */ /* 0x000fe40003f44000 */
[----:B------:R-:W-:Y:S02]  /*0b70*/  FSETP.GT.AND P1, PT, R13, R24, PT ;  /* 0x000000180d00720b */ /* 0x000fe40003f24000 */
[----:B------:R-:W-:Y:S02]  /*0b80*/  FSEL R17, R15, R10, P2 ;  /* 0x0000000a0f117208 */ /* 0x000fe40001000000 */
[----:B------:R-:W-:-:S02]  /*0b90*/  FSEL R2, R24, R13, P1 ;  /* 0x0000000d18027208 */ /* 0x000fc40000800000 */
[----:B------:R-:W-:Y:S02]  /*0ba0*/  FSEL R4, R13, R24, P1 ;  /* 0x000000180d047208 */ /* 0x000fe40000800000 */
[----:B------:R-:W-:Y:S02]  /*0bb0*/  FSETP.GT.AND P0, PT, R11, R12, PT ;  /* 0x0000000c0b00720b */ /* 0x000fe40003f04000 */
[----:B------:R-:W-:Y:S02]  /*0bc0*/  FSEL R10, R10, R15, P2 ;  /* 0x0000000f0a0a7208 */ /* 0x000fe40001000000 */
[----:B------:R-:W-:Y:S02]  /*0bd0*/  FSETP.GT.AND P2, PT, R17, R2, PT ;  /* 0x000000021100720b */ /* 0x000fe40003f44000 */
[----:B------:R-:W-:Y:S02]  /*0be0*/  FSETP.GT.AND P1, PT, R4, R25, PT ;  /* 0x000000190400720b */ /* 0x000fe40003f24000 */
[----:B------:R-:W-:-:S02]  /*0bf0*/  FSEL R15, R11, R12, P0 ;  /* 0x0000000c0b0f7208 */ /* 0x000fc40000000000 */
[----:B------:R-:W-:Y:S02]  /*0c00*/  FSEL R13, R12, R11, P0 ;  /* 0x0000000b0c0d7208 */ /* 0x000fe40000000000 */
[----:B------:R-:W-:Y:S02]  /*0c10*/  FSEL R12, R17, R2, P2 ;  /* 0x00000002110c7208 */ /* 0x000fe40001000000 */
[----:B------:R-:W-:Y:S02]  /*0c20*/  FSEL R5, R25, R4, P1 ;  /* 0x0000000419057208 */ /* 0x000fe40000800000 */
[----:B------:R-:W-:Y:S02]  /*0c30*/  FSETP.GT.AND P3, PT, R15, R10, PT ;  /* 0x0000000a0f00720b */ /* 0x000fe40003f64000 */
[----:B------:R-:W-:Y:S02]  /*0c40*/  FSEL R2, R2, R17, P2 ;  /* 0x0000001102027208 */ /* 0x000fe40001000000 */
[----:B------:R-:W-:-:S02]  /*0c50*/  FSETP.GT.AND P0, PT, R12, R5, PT ;  /* 0x000000050c00720b */ /* 0x000fc40003f04000 */
[----:B------:R-:W-:Y:S02]  /*0c60*/  FSEL R11, R4, R25, P1 ;  /* 0x00000019040b7208 */ /* 0x000fe40000800000 */
[----:B------:R-:W-:Y:S02]  /*0c70*/  FSEL R17, R15, R10, P3 ;  /* 0x0000000a0f117208 */ /* 0x000fe40001800000 */
[----:B------:R-:W-:Y:S02]  /*0c80*/  FSEL R10, R10, R15, P3 ;  /* 0x0000000f0a0a7208 */ /* 0x000fe40001800000 */
[----:B------:R-:W-:Y:S02]  /*0c90*/  FSEL R4, R5, R12, P0 ;  /* 0x0000000c05047208 */ /* 0x000fe40000000000 */
[----:B------:R-:W-:Y:S02]  /*0ca0*/  FSETP.GT.AND P1, PT, R11, R26, PT ;  /* 0x0000001a0b00720b */ /* 0x000fe40003f24000 */
[----:B------:R-:W-:-:S02]  /*0cb0*/  FSETP.GT.AND P2, PT, R17, R2, PT ;  /* 0x000000021100720b */ /* 0x000fc40003f44000 */
[----:B------:R-:W-:Y:S02]  /*0cc0*/  FSEL R12, R12, R5, P0 ;  /* 0x000000050c0c7208 */ /* 0x000fe40000000000 */
[----:B------:R-:W-:Y:S02]  /*0cd0*/  FSETP.GT.AND P0, PT, R13, R10, PT ;  /* 0x0000000a0d00720b */ /* 0x000fe40003f04000 */
[----:B------:R-:W-:Y:S02]  /*0ce0*/  FSEL R11, R26, R11, P1 ;  /* 0x0000000b1a0b7208 */ /* 0x000fe40000800000 */
[----:B------:R-:W-:Y:S02]  /*0cf0*/  FSEL R5, R17, R2, P2 ;  /* 0x0000000211057208 */ /* 0x000fe40001000000 */
[----:B------:R-:W-:Y:S02]  /*0d00*/  FSEL R2, R2, R17, P2 ;  /* 0x0000001102027208 */ /* 0x000fe40001000000 */
[----:B------:R-:W-:-:S02]  /*0d10*/  FSEL R15, R13, R10, P0 ;  /* 0x0000000a0d0f7208 */ /* 0x000fc40000000000 */
[----:B------:R-:W-:Y:S02]  /*0d20*/  FSETP.GT.AND P1, PT, R12, R11, PT ;  /* 0x0000000b0c00720b */ /* 0x000fe40003f24000 */
[----:B------:R-:W-:Y:S02]  /*0d30*/  FSEL R13, R10, R13, P0 ;  /* 0x0000000d0a0d7208 */ /* 0x000fe40000000000 */
[----:B------:R-:W-:Y:S02]  /*0d40*/  FSETP.GT.AND P0, PT, R15, R2, PT ;  /* 0x000000020f00720b */ /* 0x000fe40003f04000 */
[----:B------:R-:W-:Y:S02]  /*0d50*/  FSETP.GT.AND P2, PT, R5, R4, PT ;  /* 0x000000040500720b */ /* 0x000fe40003f44000 */
[----:B------:R-:W-:Y:S02]  /*0d60*/  FSEL R11, R11, R12, P1 ;  /* 0x0000000c0b0b7208 */ /* 0x000fe40000800000 */
[----:B------:R-:W-:-:S02]  /*0d70*/  FSEL R12, R2, R15, P0 ;  /* 0x0000000f020c7208 */ /* 0x000fc40000000000 */
[----:B------:R-:W-:Y:S02]  /*0d80*/  FSEL R10, R4, R5, P2 ;  /* 0x00000005040a7208 */ /* 0x000fe40001000000 */
[----:B------:R-:W-:Y:S02]  /*0d90*/  FSEL R15, R15, R2, P0 ;  /* 0x000000020f0f7208 */ /* 0x000fe40000000000 */
[----:B------:R-:W-:Y:S02]  /*0da0*/  FSEL R4, R5, R4, P2 ;  /* 0x0000000405047208 */ /* 0x000fe40001000000 */
[----:B------:R-:W-:Y:S02]  /*0db0*/  FSETP.GT.AND P2, PT, R13, R12, PT ;  /* 0x0000000c0d00720b */ /* 0x000fe40003f44000 */
[----:B------:R-:W-:Y:S02]  /*0dc0*/  FSETP.GT.AND P1, PT, R15, R10, PT ;  /* 0x0000000a0f00720b */ /* 0x000fe40003f24000 */
        /* <DEDUP_REMOVED lines=8> */
[----:B------:R-:W-:Y:S02]  /*0e50*/  FSEL R2, R4, R15, P0 ;  /* 0x0000000f04027208 */ /* 0x000fe40000000000 */
[----:B------:R-:W-:Y:S02]  /*0e60*/  FSEL R4, R15, R4, P0 ;  /* 0x000000040f047208 */ /* 0x000fe40000000000 */
[----:B------:R-:W-:-:S04]  /*0e70*/  FSETP.GT.AND P1, PT, R13, R2, PT ;  /* 0x000000020d00720b */ /* 0x000fc80003f24000 */
[----:B------:R-:W-:-:S05]  /*0e80*/  FSEL R13, R13, R2, P1 ;  /* 0x000000020d0d7208 */ /* 0x000fca0000800000 */
[----:B------:R-:W-:-:S04]  /*0e90*/  FADD R2, R4, R13 ;  /* 0x0000000d04027221 */ /* 0x000fc80000000000 */
[C---:B------:R-:W-:Y:S01]  /*0ea0*/  FFMA R15, R2.reuse, -0.5, R3 ;  /* 0xbf000000020f7823 */ /* 0x040fe20000000003 */
[C---:B------:R-:W-:Y:S01]  /*0eb0*/  FFMA R8, R2.reuse, -0.5, R8 ;  /* 0xbf00000002087823 */ /* 0x040fe20000000008 */
[C---:B------:R-:W-:Y:S01]  /*0ec0*/  FFMA R3, R2.reuse, -0.5, R6 ;  /* 0xbf00000002037823 */ /* 0x040fe20000000006 */
[C---:B------:R-:W-:Y:S01]  /*0ed0*/  FFMA R4, R2.reuse, -0.5, R7 ;  /* 0xbf00000002047823 */ /* 0x040fe20000000007 */
[C---:B------:R-:W-:Y:S01]  /*0ee0*/  FFMA R5, R2.reuse, -0.5, R9 ;  /* 0xbf00000002057823 */ /* 0x040fe20000000009 */
[C---:B------:R-:W-:Y:S01]  /*0ef0*/  FFMA R24, R2.reuse, -0.5, R24 ;  /* 0xbf00000002187823 */ /* 0x040fe20000000018 */
[CC--:B------:R-:W-:Y:S01]  /*0f00*/  FSETP.GT.AND P0, PT, |R15|.reuse, |R8|.reuse, PT ;  /* 0x400000080f00720b */ /* 0x0c0fe20003f04200 */
[C---:B------:R-:W-:Y:S01]  /*0f10*/  FFMA R25, R2.reuse, -0.5, R25 ;  /* 0xbf00000002197823 */ /* 0x040fe20000000019 */
[----:B------:R-:W-:Y:S02]  /*0f20*/  FFMA R26, R2, -0.5, R26 ;  /* 0xbf000000021a7823 */ /* 0x000fe4000000001a */
[----:B------:R-:W-:-:S02]  /*0f30*/  FSEL R10, |R15|, |R8|, P0 ;  /* 0x400000080f0a7208 */ /* 0x000fc40000000200 */
[----:B------:R-:W-:Y:S02]  /*0f40*/  FSEL R6, |R8|, |R15|, P0 ;  /* 0x4000000f08067208 */ /* 0x000fe40000000200 */
[----:B------:R-:W-:-:S04]  /*0f50*/  FSETP.GT.AND P1, PT, R10, |R3|, PT ;  /* 0x400000030a00720b */ /* 0x000fc80003f24000 */
[----:B------:R-:W-:Y:S02]  /*0f60*/  FSEL R7, |R3|, R10, P1 ;  /* 0x0000000a03077208 */ /* 0x000fe40000800200 */
[----:B------:R-:W-:Y:S02]  /*0f70*/  FSEL R11, R10, |R3|, P1 ;  /* 0x400000030a0b7208 */ /* 0x000fe40000800000 */
[CC--:B------:R-:W-:Y:S02]  /*0f80*/  FSETP.GT.AND P1, PT, R6.reuse, R7.reuse, PT ;  /* 0x000000070600720b */ /* 0x0c0fe40003f24000 */
[----:B------:R-:W-:Y:S02]  /*0f90*/  FSETP.GT.AND P0, PT, R11, |R4|, PT ;  /* 0x400000040b00720b */ /* 0x000fe40003f04000 */
[----:B------:R-:W-:Y:S02]  /*0fa0*/  FSEL R12, R6, R7, P1 ;  /* 0x00000007060c7208 */ /* 0x000fe40000800000 */
[----:B------:R-:W-:-:S02]  /*0fb0*/  FSEL R9, |R4|, R11, P0 ;  /* 0x0000000b04097208 */ /* 0x000fc40000000200 */
[----:B------:R-:W-:Y:S02]  /*0fc0*/  FSEL R10, R11, |R4|, P0 ;  /* 0x400000040b0a7208 */ /* 0x000fe40000000000 */
[----:B------:R-:W-:Y:S02]  /*0fd0*/  FSETP.GT.AND P2, PT, R12, R9, PT ;  /* 0x000000090c00720b */ /* 0x000fe40003f44000 */
[----:B------:R-:W-:Y:S02]  /*0fe0*/  FSETP.GT.AND P0, PT, R10, |R5|, PT ;  /* 0x400000050a00720b */ /* 0x000fe40003f04000 */
[----:B------:R-:W-:Y:S02]  /*0ff0*/  FSEL R11, R7, R6, P1 ;  /* 0x00000006070b7208 */ /* 0x000fe40000800000 */
[----:B------:R-:W-:Y:S02]  /*1000*/  FSEL R13, R12, R9, P2 ;  /* 0x000000090c0d7208 */ /* 0x000fe40001000000 */
[----:B------:R-:W-:-:S02]  /*1010*/  FSEL R6, |R5|, R10, P0 ;  /* 0x0000000a05067208 */ /* 0x000fc40000000200 */
[----:B------:R-:W-:Y:S02]  /*1020*/  FSEL R7, R10, |R5|, P0 ;  /* 0x400000050a077208 */ /* 0x000fe40000000000 */
[----:B------:R-:W-:Y:S02]  /*1030*/  FSEL R12, R9, R12, P2 ;  /* 0x0000000c090c7208 */ /* 0x000fe40001000000 */
[----:B------:R-:W-:Y:S02]  /*1040*/  FSETP.GT.AND P2, PT, R13, R6, PT ;  /* 0x000000060d00720b */ /* 0x000fe40003f44000 */
[----:B------:R-:W-:Y:S02]  /*1050*/  FSETP.GT.AND P1, PT, R7, |R24|, PT ;  /* 0x400000180700720b */ /* 0x000fe40003f24000 */
[----:B------:R-:W-:Y:S02]  /*1060*/  FSEL R9, R13, R6, P2 ;  /* 0x000000060d097208 */ /* 0x000fe40001000000 */
[----:B------:R-:W-:-:S02]  /*1070*/  FSEL R2, |R24|, R7, P1 ;  /* 0x0000000718027208 */ /* 0x000fc40000800200 */
[----:B------:R-:W-:Y:S02]  /*1080*/  FSEL R10, R7, |R24|, P1 ;  /* 0x40000018070a7208 */ /* 0x000fe40000800000 */
[----:B------:R-:W-:Y:S02]  /*1090*/  FSETP.GT.AND P0, PT, R11, R12, PT ;  /* 0x0000000c0b00720b */ /* 0x000fe40003f04000 */
[----:B------:R-:W-:Y:S02]  /*10a0*/  FSEL R13, R6, R13, P2 ;  /* 0x0000000d060d7208 */ /* 0x000fe40001000000 */
[----:B------:R-:W-:Y:S02]  /*10b0*/  FSETP.GT.AND P2, PT, R9, R2, PT ;  /* 0x000000020900720b */ /* 0x000fe40003f44000 */
[----:B------:R-:W-:Y:S02]  /*10c0*/  FSETP.GT.AND P1, PT, R10, |R25|, PT ;  /* 0x400000190a00720b */ /* 0x000fe40003f24000 */
[----:B------:R-:W-:-:S02]  /*10d0*/  FSEL R14, R11, R12, P0 ;  /* 0x0000000c0b0e7208 */ /* 0x000fc40000000000 */
[----:B------:R-:W-:Y:S02]  /*10e0*/  FSEL R12, R12, R11, P0 ;  /* 0x0000000b0c0c7208 */ /* 0x000fe40000000000 */
[----:B------:R-:W-:Y:S02]  /*10f0*/  FSEL R11, R9, R2, P2 ;  /* 0x00000002090b7208 */ /* 0x000fe40001000000 */
[----:B------:R-:W-:Y:S02]  /*1100*/  FSEL R6, |R25|, R10, P1 ;  /* 0x0000000a19067208 */ /* 0x000fe40000800200 */
[----:B------:R-:W-:Y:S02]  /*1110*/  FSETP.GT.AND P3, PT, R14, R13, PT ;  /* 0x0000000d0e00720b */ /* 0x000fe40003f64000 */
[----:B------:R-:W-:Y:S02]  /*1120*/  FSEL R7, R10, |R25|, P1 ;  /* 0x400000190a077208 */ /* 0x000fe40000800000 */
[----:B------:R-:W-:-:S02]  /*1130*/  FSETP.GT.AND P0, PT, R11, R6, PT ;  /* 0x000000060b00720b */ /* 0x000fc40003f04000 */
[----:B------:R-:W-:Y:S02]  /*1140*/  FSEL R2, R2, R9, P2 ;  /* 0x0000000902027208 */ /* 0x000fe40001000000 */
[----:B------:R-:W-:Y:S02]  /*1150*/  FSEL R17, R14, R13, P3 ;  /* 0x0000000d0e117208 */ /* 0x000fe40001800000 */
[----:B------:R-:W-:Y:S02]  /*1160*/  FSEL R13, R13, R14, P3 ;  /* 0x0000000e0d0d7208 */ /* 0x000fe40001800000 */
[----:B------:R-:W-:Y:S02]  /*1170*/  FSETP.GT.AND P1, PT, R7, |R26|, PT ;  /* 0x4000001a0700720b */ /* 0x000fe40003f24000 */
[----:B------:R-:W-:Y:S02]  /*1180*/  FSEL R9, R6, R11, P0 ;  /* 0x0000000b06097208 */ /* 0x000fe40000000000 */
[----:B------:R-:W-:-:S02]  /*1190*/  FSETP.GT.AND P2, PT, R17, R2, PT ;  /* 0x000000021100720b */ /* 0x000fc40003f44000 */
[----:B------:R-:W-:Y:S02]  /*11a0*/  FSEL R6, R11, R6, P0 ;  /* 0x000000060b067208 */ /* 0x000fe40000000000 */
[----:B------:R-:W-:Y:S02]  /*11b0*/  FSETP.GT.AND P0, PT, R12, R13, PT ;  /* 0x0000000d0c00720b */ /* 0x000fe40003f04000 */
[----:B------:R-:W-:Y:S02]  /*11c0*/  FSEL R7, |R26|, R7, P1 ;  /* 0x000000071a077208 */ /* 0x000fe40000800200 */
[----:B------:R-:W-:Y:S02]  /*11d0*/  FSEL R10, R17, R2, P2 ;  /* 0x00000002110a7208 */ /* 0x000fe40001000000 */
[----:B------:R-:W-:Y:S02]  /*11e0*/  FSEL R2, R2, R17, P2 ;  /* 0x0000001102027208 */ /* 0x000fe40001000000 */
[----:B------:R-:W-:-:S02]  /*11f0*/  FSEL R11, R12, R13, P0 ;  /* 0x0000000d0c0b7208 */ /* 0x000fc40000000000 */
[----:B------:R-:W-:Y:S02]  /*1200*/  FSETP.GT.AND P1, PT, R6, R7, PT ;  /* 0x000000070600720b */ /* 0x000fe40003f24000 */
[----:B------:R-:W-:Y:S02]  /*1210*/  FSETP.GT.AND P2, PT, R10, R9, PT ;  /* 0x000000090a00720b */ /* 0x000fe40003f44000 */
[----:B------:R-:W-:Y:S02]  /*1220*/  FSEL R12, R13, R12, P0 ;  /* 0x0000000c0d0c7208 */ /* 0x000fe40000000000 */
[----:B------:R-:W-:Y:S02]  /*1230*/  FSETP.GT.AND P0, PT, R11, R2, PT ;  /* 0x000000020b00720b */ /* 0x000fe40003f04000 */
[----:B------:R-:W-:Y:S02]  /*1240*/  FSEL R6, R7, R6, P1 ;  /* 0x0000000607067208 */ /* 0x000fe40000800000 */
[----:B------:R-:W-:-:S02]  /*1250*/  FSEL R7, R9, R10, P2 ;  /* 0x0000000a09077208 */ /* 0x000fc40001000000 */
[----:B------:R-:W-:Y:S01]  /*1260*/  FSEL R9, R10, R9, P2 ;  /* 0x000000090a097208 */ /* 0x000fe20001000000 */
[----:B------:R-:W-:Y:S01]  /*1270*/  IMAD.MOV.U32 R10, RZ, RZ, 0x1 ;  /* 0x00000001ff0a7424 */ /* 0x000fe200078e00ff */
        /* <DEDUP_REMOVED lines=17> */
[----:B------:R-:W-:-:S06]  /*1390*/  FMUL R6, R6, 0.5 ;  /* 0x3f00000006067820 */ /* 0x000fcc0000400000 */
[----:B------:R-:W0:Y:S08]  /*13a0*/  F2F.F64.F32 R6, R6 ;  /* 0x0000000600067310 */ /* 0x000e300000201800 */
[----:B0-----:R-:W0:Y:S02]  /*13b0*/  MUFU.RCP64H R11, R7 ;  /* 0x00000007000b7308 */ /* 0x001e240000001800 */
[----:B0-----:R-:W-:-:S08]  /*13c0*/  DFMA R12, -R6, R10, 1 ;  /* 0x3ff00000060c742b */ /* 0x001fd0000000010a */
[----:B------:R-:W-:Y:S02]  /*13d0*/  DFMA R16, R12, R12, R12 ;  /* 0x0000000c0c10722b */ /* 0x000fe4000000000c */
[----:B------:R-:W0:Y:S06]  /*13e0*/  F2F.F64.F32 R12, R15 ;  /* 0x0000000f000c7310 */ /* 0x000e2c0000201800 */
[----:B------:R-:W-:-:S08]  /*13f0*/  DFMA R16, R10, R16, R10 ;  /* 0x000000100a10722b */ /* 0x000fd0000000000a */
[----:B------:R-:W-:Y:S02]  /*1400*/  DFMA R10, -R6, R16, 1 ;  /* 0x3ff00000060a742b */ /* 0x000fe40000000110 */
[----:B0-----:R-:W-:-:S06]  /*1410*/  DMUL R12, R12, UR6 ;  /* 0x000000060c0c7c28 */ /* 0x001fcc0008000000 */
[----:B------:R-:W-:-:S04]  /*1420*/  DFMA R10, R16, R10, R16 ;  /* 0x0000000a100a722b */ /* 0x000fc80000000010 */
[----:B------:R-:W-:-:S04]  /*1430*/  FSETP.GEU.AND P1, PT, |R13|, 6.5827683646048100446e-37, PT ;  /* 0x036000000d00780b */ /* 0x000fc80003f2e200 */
[----:B------:R-:W-:-:S08]  /*1440*/  DMUL R16, R12, R10 ;  /* 0x0000000a0c107228 */ /* 0x000fd00000000000 */
[----:B------:R-:W-:-:S08]  /*1450*/  DFMA R18, -R6, R16, R12 ;  /* 0x000000100612722b */ /* 0x000fd0000000010c */
[----:B------:R-:W-:-:S10]  /*1460*/  DFMA R10, R10, R18, R16 ;  /* 0x000000120a0a722b */ /* 0x000fd40000000010 */
[----:B------:R-:W-:-:S05]  /*1470*/  FFMA R2, RZ, R7, R11 ;  /* 0x00000007ff027223 */ /* 0x000fca000000000b */
[----:B------:R-:W-:-:S13]  /*1480*/  FSETP.GT.AND P0, PT, |R2|, 1.469367938527859385e-39, PT ;  /* 0x001000000200780b */ /* 0x000fda0003f04200 */
[----:B------:R-:W-:Y:S05]  /*1490*/  @P0 BRA P1, `(.L_x_25) ;  /* 0x0000000000180947 */ /* 0x000fea0000800000 */
[----:B------:R-:W-:Y:S01]  /*14a0*/  IMAD.MOV.U32 R14, RZ, RZ, R6 ;  /* 0x000000ffff0e7224 */ /* 0x000fe200078e0006 */
[----:B------:R-:W-:Y:S01]  /*14b0*/  MOV R2, 0x14e0 ;  /* 0x000014e000027802 */ /* 0x000fe20000000f00 */
[----:B------:R-:W-:-:S07]  /*14c0*/  IMAD.MOV.U32 R15, RZ, RZ, R7 ;  /* 0x000000ffff0f7224 */ /* 0x000fce00078e0007 */
[----:B------:R-:W-:Y:S05]  /*14d0*/  CALL.REL.NOINC `($__internal_0_$__cuda_sm20_div_rn_f64_full) ;  /* 0x0000000c00cc7944 */ /* 0x000fea0003c00000 */
[----:B------:R-:W-:Y:S02]  /*14e0*/  IMAD.MOV.U32 R10, RZ, RZ, R18 ;  /* 0x000000ffff0a7224 */ /* 0x000fe400078e0012 */
[----:B------:R-:W-:-:S07]  /*14f0*/  IMAD.MOV.U32 R11, RZ, RZ, R19 ;  /* 0x000000ffff0b7224 */ /* 0x000fce00078e0013 */
.L_x_25:
[----:B------:R-:W-:Y:S05]  /*1500*/  BSYNC.RECONVERGENT B0 ;  /* 0x0000000000007941 */ /* 0x000fea0003800200 */
.L_x_24:
[----:B------:R-:W0:Y:S01]  /*1510*/  MUFU.RCP64H R13, R7 ;  /* 0x00000007000d7308 */ /* 0x000e220000001800 */
[----:B------:R-:W-:Y:S01]  /*1520*/  IMAD.MOV.U32 R12, RZ, RZ, 0x1 ;  /* 0x00000001ff0c7424 */ /* 0x000fe200078e00ff */
[----:B------:R-:W-:Y:S01]  /*1530*/  UMOV UR10, 0x624dd2f ;  /* 0x0624dd2f000a7882 */ /* 0x000fe20000000000 */
[----:B------:R-:W-:Y:S01]  /*1540*/  UMOV UR11, 0x3fe59581 ;  /* 0x3fe59581000b7882 */ /* 0x000fe20000000000 */
[----:B------:R-:W1:Y:S01]  /*1550*/  LDCU UR6, c[0x0][0x390] ;  /* 0x00007200ff0677ac */ /* 0x000e620008000800 */
[----:B------:R-:W-:Y:S01]  /*1560*/  IMAD.MOV.U32 R2, RZ, RZ, 0x1 ;  /* 0x00000001ff027424 */ /* 0x000fe200078e00ff */
[----:B------:R-:W-:Y:S02]  /*1570*/  BSSY.RECONVERGENT B0, `(.L_x_26) ;  /* 0x000001c000007945 */ /* 0x000fe40003800200 */
[----:B------:R-:W1:Y:S01]  /*1580*/  F2F.F32.F64 R10, R10 ;  /* 0x0000000a000a7310 */ /* 0x000e620000301000 */
[----:B------:R-:W2:Y:S01]  /*1590*/  LDCU.64 UR8, c[0x0][0x388] ;  /* 0x00007100ff0877ac */ /* 0x000ea20008000a00 */
[----:B0-----:R-:W-:Y:S01]  /*15a0*/  DFMA R14, -R6, R12, 1 ;  /* 0x3ff00000060e742b */ /* 0x001fe2000000010c */
[----:B-1----:R-:W-:-:S07]  /*15b0*/  FSETP.GT.AND P0, PT, |R10|, UR6, PT ;  /* 0x000000060a007c0b */ /* 0x002fce000bf04200 */
[----:B------:R-:W-:-:S08]  /*15c0*/  DFMA R14, R14, R14, R14 ;  /* 0x0000000e0e0e722b */ /* 0x000fd0000000000e */
[----:B------:R-:W-:Y:S01]  /*15d0*/  DFMA R14, R12, R14, R12 ;  /* 0x0000000e0c0e722b */ /* 0x000fe2000000000c */
[----:B------:R2:W0:Y:S07]  /*15e0*/  F2F.F64.F32 R12, R8 ;  /* 0x00000008000c7310 */ /* 0x00042e0000201800 */
[----:B------:R-:W-:Y:S01]  /*15f0*/  DFMA R16, -R6, R14, 1 ;  /* 0x3ff000000610742b */ /* 0x000fe2000000010e */
[----:B--2---:R-:W-:-:S04]  /*1600*/  IADD3 R8, P1, PT, R0, UR8, RZ ;  /* 0x0000000800087c10 */ /* 0x004fc8000ff3e0ff */
[----:B------:R-:W-:-:S03]  /*1610*/  LEA.HI.X.SX32 R9, R0, UR9, 0x1, P1 ;  /* 0x0000000900097c11 */ /* 0x000fc600088f0eff */
[----:B------:R-:W-:Y:S02]  /*1620*/  DFMA R14, R14, R16, R14 ;  /* 0x000000100e0e722b */ /* 0x000fe4000000000e */
[----:B0-----:R-:W-:Y:S01]  /*1630*/  DMUL R12, R12, UR10 ;  /* 0x0000000a0c0c7c28 */ /* 0x001fe20008000000 */
[----:B------:R0:W-:Y:S04]  /*1640*/  @P0 STG.E.U8 desc[UR4][R8.64], R2 ;  /* 0x0000000208000986 */ /* 0x0001e8000c101104 */
[----:B------:R0:W-:Y:S03]  /*1650*/  @P0 STG.E.U8 desc[UR4][R8.64+0x1], R2 ;  /* 0x0000010208000986 */ /* 0x0001e6000c101104 */
[----:B------:R-:W-:-:S02]  /*1660*/  DMUL R16, R14, R12 ;  /* 0x0000000c0e107228 */ /* 0x000fc40000000000 */
[----:B------:R-:W-:-:S06]  /*1670*/  FSETP.GEU.AND P1, PT, |R13|, 6.5827683646048100446e-37, PT ;  /* 0x036000000d00780b */ /* 0x000fcc0003f2e200 */
[----:B------:R-:W-:-:S08]  /*1680*/  DFMA R18, -R6, R16, R12 ;  /* 0x000000100612722b */ /* 0x000fd0000000010c */
[----:B------:R-:W-:-:S10]  /*1690*/  DFMA R10, R14, R18, R16 ;  /* 0x000000120e0a722b */ /* 0x000fd40000000010 */
[----:B------:R-:W-:-:S05]  /*16a0*/  FFMA R0, RZ, R7, R11 ;  /* 0x00000007ff007223 */ /* 0x000fca000000000b */
[----:B------:R-:W-:-:S13]  /*16b0*/  FSETP.GT.AND P0, PT, |R0|, 1.469367938527859385e-39, PT ;  /* 0x001000000000780b */ /* 0x000fda0003f04200 */
[----:B0-----:R-:W-:Y:S05]  /*16c0*/  @P0 BRA P1, `(.L_x_27) ;  /* 0x0000000000180947 */ /* 0x001fea0000800000 */
[----:B------:R-:W-:Y:S01]  /*16d0*/  IMAD.MOV.U32 R14, RZ, RZ, R6 ;  /* 0x000000ffff0e7224 */ /* 0x000fe200078e0006 */
[----:B------:R-:W-:Y:S01]  /*16e0*/  MOV R2, 0x1710 ;  /* 0x0000171000027802 */ /* 0x000fe20000000f00 */
[----:B------:R-:W-:-:S07]  /*16f0*/  IMAD.MOV.U32 R15, RZ, RZ, R7 ;  /* 0x000000ffff0f7224 */ /* 0x000fce00078e0007 */
[----:B------:R-:W-:Y:S05]  /*1700*/  CALL.REL.NOINC `($__internal_0_$__cuda_sm20_div_rn_f64_full) ;  /* 0x0000000c00407944 */ /* 0x000fea0003c00000 */
[----:B------:R-:W-:Y:S02]  /*1710*/  IMAD.MOV.U32 R10, RZ, RZ, R18 ;  /* 0x000000ffff0a7224 */ /* 0x000fe400078e0012 */
[----:B------:R-:W-:-:S07]  /*1720*/  IMAD.MOV.U32 R11, RZ, RZ, R19 ;  /* 0x000000ffff0b7224 */ /* 0x000fce00078e0013 */
.L_x_27:
[----:B------:R-:W-:Y:S05]  /*1730*/  BSYNC.RECONVERGENT B0 ;  /* 0x0000000000007941 */ /* 0x000fea0003800200 */
.L_x_26:
        /* <DEDUP_REMOVED lines=8> */
[----:B0-----:R-:W-:Y:S01]  /*17c0*/  DFMA R14, -R6, R12, 1 ;  /* 0x3ff00000060e742b */ /* 0x001fe2000000010c */
[----:B-1----:R-:W-:-:S07]  /*17d0*/  FSETP.GT.AND P0, PT, |R10|, UR6, PT ;  /* 0x000000060a007c0b */ /* 0x002fce000bf04200 */
[----:B------:R-:W-:-:S08]  /*17e0*/  DFMA R14, R14, R14, R14 ;  /* 0x0000000e0e0e722b */ /* 0x000fd0000000000e */
[----:B------:R-:W-:Y:S01]  /*17f0*/  DFMA R14, R12, R14, R12 ;  /* 0x0000000e0c0e722b */ /* 0x000fe2000000000c */
[----:B------:R-:W0:Y:S01]  /*1800*/  F2F.F64.F32 R12, R3 ;  /* 0x00000003000c7310 */ /* 0x000e220000201800 */
[----:B------:R-:W-:-:S06]  /*1810*/  @P0 PRMT R11, R0, 0x7610, R11 ;  /* 0x00007610000b0816 */ /* 0x000fcc000000000b */
[----:B------:R-:W-:Y:S01]  /*1820*/  DFMA R16, -R6, R14, 1 ;  /* 0x3ff000000610742b */ /* 0x000fe2000000010e */
[----:B------:R1:W-:Y:S04]  /*1830*/  @P0 STG.E.U8 desc[UR4][R8.64+0x2], R11 ;  /* 0x0000020b08000986 */ /* 0x0003e8000c101104 */
[----:B------:R1:W-:Y:S03]  /*1840*/  @P0 STG.E.U8 desc[UR4][R8.64+0x3], R11 ;  /* 0x0000030b08000986 */ /* 0x0003e6000c101104 */
[----:B------:R-:W-:Y:S02]  /*1850*/  DFMA R14, R14, R16, R14 ;  /* 0x000000100e0e722b */ /* 0x000fe4000000000e */
[----:B0-----:R-:W-:-:S08]  /*1860*/  DMUL R12, R12, UR8 ;  /* 0x000000080c0c7c28 */ /* 0x001fd00008000000 */
[----:B------:R-:W-:Y:S02]  /*1870*/  DMUL R16, R14, R12 ;  /* 0x0000000c0e107228 */ /* 0x000fe40000000000 */
[----:B------:R-:W-:-:S06]  /*1880*/  FSETP.GEU.AND P1, PT, |R13|, 6.5827683646048100446e-37, PT ;  /* 0x036000000d00780b */ /* 0x000fcc0003f2e200 */
[----:B------:R-:W-:-:S08]  /*1890*/  DFMA R18, -R6, R16, R12 ;  /* 0x000000100612722b */ /* 0x000fd0000000010c */
[----:B------:R-:W-:-:S10]  /*18a0*/  DFMA R2, R14, R18, R16 ;  /* 0x000000120e02722b */ /* 0x000fd40000000010 */
[----:B------:R-:W-:-:S05]  /*18b0*/  FFMA R0, RZ, R7, R3 ;  /* 0x00000007ff007223 */ /* 0x000fca0000000003 */
[----:B------:R-:W-:-:S13]  /*18c0*/  FSETP.GT.AND P0, PT, |R0|, 1.469367938527859385e-39, PT ;  /* 0x001000000000780b */ /* 0x000fda0003f04200 */
[----:B-1----:R-:W-:Y:S05]  /*18d0*/  @P0 BRA P1, `(.L_x_29) ;  /* 0x0000000000180947 */ /* 0x002fea0000800000 */
[----:B------:R-:W-:Y:S01]  /*18e0*/  IMAD.MOV.U32 R14, RZ, RZ, R6 ;  /* 0x000000ffff0e7224 */ /* 0x000fe200078e0006 */
[----:B------:R-:W-:Y:S01]  /*18f0*/  MOV R2, 0x1920 ;  /* 0x0000192000027802 */ /* 0x000fe20000000f00 */
[----:B------:R-:W-:-:S07]  /*1900*/  IMAD.MOV.U32 R15, RZ, RZ, R7 ;  /* 0x000000ffff0f7224 */ /* 0x000fce00078e0007 */
[----:B------:R-:W-:Y:S05]  /*1910*/  CALL.REL.NOINC `($__internal_0_$__cuda_sm20_div_rn_f64_full) ;  /* 0x0000000800bc7944 */ /* 0x000fea0003c00000 */
[----:B------:R-:W-:Y:S02]  /*1920*/  IMAD.MOV.U32 R2, RZ, RZ, R18 ;  /* 0x000000ffff027224 */ /* 0x000fe400078e0012 */
[----:B------:R-:W-:-:S07]  /*1930*/  IMAD.MOV.U32 R3, RZ, RZ, R19 ;  /* 0x000000ffff037224 */ /* 0x000fce00078e0013 */
.L_x_29:
[----:B------:R-:W-:Y:S05]  /*1940*/  BSYNC.RECONVERGENT B0 ;  /* 0x0000000000007941 */ /* 0x000fea0003800200 */
.L_x_28:
        /* <DEDUP_REMOVED lines=11> */
[----:B------:R-:W-:Y:S02]  /*1a00*/  DFMA R10, R10, R12, R10 ;  /* 0x0000000c0a0a722b */ /* 0x000fe4000000000a */
[----:B------:R0:W1:Y:S06]  /*1a10*/  F2F.F64.F32 R12, R4 ;  /* 0x00000004000c7310 */ /* 0x00006c0000201800 */
[----:B------:R-:W-:Y:S01]  /*1a20*/  DFMA R14, -R6, R10, 1 ;  /* 0x3ff00000060e742b */ /* 0x000fe2000000010a */
[----:B0-----:R-:W-:-:S05]  /*1a30*/  @P0 PRMT R4, R0, 0x7610, R4 ;  /* 0x0000761000040816 */ /* 0x001fca0000000004 */
[----:B------:R0:W-:Y:S02]  /*1a40*/  @P0 STG.E.U8 desc[UR4][R8.64+0x4], R4 ;  /* 0x0000040408000986 */ /* 0x0001e4000c101104 */
[----:B------:R-:W-:Y:S02]  /*1a50*/  DFMA R16, R10, R14, R10 ;  /* 0x0000000e0a10722b */ /* 0x000fe4000000000a */
[----:B-1----:R-:W-:Y:S01]  /*1a60*/  DMUL R12, R12, UR8 ;  /* 0x000000080c0c7c28 */ /* 0x002fe20008000000 */
[----:B------:R0:W-:Y:S07]  /*1a70*/  @P0 STG.E.U8 desc[UR4][R8.64+0x5], R4 ;  /* 0x0000050408000986 */ /* 0x0001ee000c101104 */
        /* <DEDUP_REMOVED lines=13> */
.L_x_31:
[----:B------:R-:W-:Y:S05]  /*1b50*/  BSYNC.RECONVERGENT B0 ;  /* 0x0000000000007941 */ /* 0x000fea0003800200 */
.L_x_30:
        /* <DEDUP_REMOVED lines=12> */
[----:B------:R-:W0:Y:S01]  /*1c20*/  F2F.F64.F32 R12, R5 ;  /* 0x00000005000c7310 */ /* 0x000e220000201800 */
[----:B------:R1:W-:Y:S04]  /*1c30*/  @P0 STG.E.U8 desc[UR4][R8.64+0x6], R4 ;  /* 0x0000060408000986 */ /* 0x0003e8000c101104 */
[----:B------:R1:W-:Y:S01]  /*1c40*/  @P0 STG.E.U8 desc[UR4][R8.64+0x7], R4 ;  /* 0x0000070408000986 */ /* 0x0003e2000c101104 */
[----:B------:R-:W-:-:S08]  /*1c50*/  DFMA R14, -R6, R2, 1 ;  /* 0x3ff00000060e742b */ /* 0x000fd00000000102 */
        /* <DEDUP_REMOVED lines=15> */
.L_x_33:
[----:B------:R-:W-:Y:S05]  /*1d50*/  BSYNC.RECONVERGENT B0 ;  /* 0x0000000000007941 */ /* 0x000fea0003800200 */
.L_x_32:
        /* <DEDUP_REMOVED lines=32> */
.L_x_35:
[----:B------:R-:W-:Y:S05]  /*1f60*/  BSYNC.RECONVERGENT B0 ;  /* 0x0000000000007941 */ /* 0x000fea0003800200 */
.L_x_34:
        /* <DEDUP_REMOVED lines=32> */
.L_x_37:
[----:B------:R-:W-:Y:S05]  /*2170*/  BSYNC.RECONVERGENT B0 ;  /* 0x0000000000007941 */ /* 0x000fea0003800200 */
.L_x_36:
[----:B------:R-:W0:Y:S01]  /*2180*/  MUFU.RCP64H R5, R7 ;  /* 0x0000000700057308 */ /* 0x000e220000001800 */
[----:B------:R-:W-:Y:S01]  /*2190*/  IMAD.MOV.U32 R4, RZ, RZ, 0x1 ;  /* 0x00000001ff047424 */ /* 0x000fe200078e00ff */
[----:B------:R-:W-:Y:S01]  /*21a0*/  UMOV UR8, 0x624dd2f ;  /* 0x0624dd2f00087882 */ /* 0x000fe20000000000 */
[----:B------:R-:W-:Y:S01]  /*21b0*/  UMOV UR9, 0x3fe59581 ;  /* 0x3fe5958100097882 */ /* 0x000fe20000000000 */
[----:B------:R-:W1:Y:S01]  /*21c0*/  LDCU UR6, c[0x0][0x390] ;  /* 0x00007200ff0677ac */ /* 0x000e620008000800 */
[----:B------:R-:W-:Y:S01]  /*21d0*/  IMAD.MOV.U32 R0, RZ, RZ, 0x1 ;  /* 0x00000001ff007424 */ /* 0x000fe200078e00ff */
[----:B------:R-:W-:Y:S02]  /*21e0*/  BSSY.RECONVERGENT B0, `(.L_x_38) ;  /* 0x000001a000007945 */ /* 0x000fe40003800200 */
[----:B------:R-:W2:Y:S08]  /*21f0*/  F2F.F64.F32 R26, R26 ;  /* 0x0000001a001a7310 */ /* 0x000eb00000201800 */
[----:B------:R-:W1:Y:S01]  /*2200*/  F2F.F32.F64 R2, R2 ;  /* 0x0000000200027310 */ /* 0x000e620000301000 */
[----:B0-----:R-:W-:-:S02]  /*2210*/  DFMA R10, -R6, R4, 1 ;  /* 0x3ff00000060a742b */ /* 0x001fc40000000104 */
[----:B--2---:R-:W-:-:S06]  /*2220*/  DMUL R12, R26, UR8 ;  /* 0x000000081a0c7c28 */ /* 0x004fcc0008000000 */
[----:B------:R-:W-:Y:S01]  /*2230*/  DFMA R10, R10, R10, R10 ;  /* 0x0000000a0a0a722b */ /* 0x000fe2000000000a */
[----:B-1----:R-:W-:-:S07]  /*2240*/  FSETP.GT.AND P0, PT, |R2|, UR6, PT ;  /* 0x0000000602007c0b */ /* 0x002fce000bf04200 */
[----:B------:R-:W-:Y:S01]  /*2250*/  DFMA R10, R4, R10, R4 ;  /* 0x0000000a040a722b */ /* 0x000fe20000000004 */
[----:B------:R-:W-:-:S07]  /*2260*/  FSETP.GEU.AND P1, PT, |R13|, 6.5827683646048100446e-37, PT ;  /* 0x036000000d00780b */ /* 0x000fce0003f2e200 */
[----:B------:R-:W-:Y:S01]  /*2270*/  DFMA R4, -R6, R10, 1 ;  /* 0x3ff000000604742b */ /* 0x000fe2000000010a */
[----:B------:R-:W-:-:S07]  /*2280*/  @P0 PRMT R3, R0, 0x7610, R3 ;  /* 0x0000761000030816 */ /* 0x000fce0000000003 */
[----:B------:R-:W-:Y:S01]  /*2290*/  DFMA R14, R10, R4, R10 ;  /* 0x000000040a0e722b */ /* 0x000fe2000000000a */
[----:B------:R0:W-:Y:S04]  /*22a0*/  @P0 STG.E.U8 desc[UR4][R8.64+0xc], R3 ;  /* 0x00000c0308000986 */ /* 0x0001e8000c101104 */
[----:B------:R0:W-:Y:S03]  /*22b0*/  @P0 STG.E.U8 desc[UR4][R8.64+0xd], R3 ;  /* 0x00000d0308000986 */ /* 0x0001e6000c101104 */
[----:B------:R-:W-:-:S08]  /*22c0*/  DMUL R4, R14, R12 ;  /* 0x0000000c0e047228 */ /* 0x000fd00000000000 */
        /* <DEDUP_REMOVED lines=11> */
.L_x_39:
[----:B------:R-:W-:Y:S05]  /*2380*/  BSYNC.RECONVERGENT B0 ;  /* 0x0000000000007941 */ /* 0x000fea0003800200 */
.L_x_38:
[----:B------:R-:W0:Y:S01]  /*2390*/  LDCU UR6, c[0x0][0x390] ;  /* 0x00007200ff0677ac */ /* 0x000e220008000800 */
[----:B------:R-:W0:Y:S02]  /*23a0*/  F2F.F32.F64 R4, R4 ;  /* 0x0000000400047310 */ /* 0x000e240000301000 */
[----:B0-----:R-:W-:-:S13]  /*23b0*/  FSETP.GT.AND P0, PT, |R4|, UR6, PT ;  /* 0x0000000604007c0b */ /* 0x001fda000bf04200 */
[----:B------:R-:W-:Y:S05]  /*23c0*/  @!P0 EXIT ;  /* 0x000000000000894d */ /* 0x000fea0003800000 */
[----:B------:R-:W-:-:S05]  /*23d0*/  IMAD.MOV.U32 R4, RZ, RZ, 0x1 ;  /* 0x00000001ff047424 */ /* 0x000fca00078e00ff */
[----:B------:R-:W-:Y:S04]  /*23e0*/  STG.E.U8 desc[UR4][R8.64+0xe], R4 ;  /* 0x00000e0408007986 */ /* 0x000fe8000c101104 */
[----:B------:R-:W-:Y:S01]  /*23f0*/  STG.E.U8 desc[UR4][R8.64+0xf], R4 ;  /* 0x00000f0408007986 */ /* 0x000fe2000c101104 */
[----:B------:R-:W-:Y:S05]  /*2400*/  EXIT ;  /* 0x000000000000794d */ /* 0x000fea0003800000 */
        .weak           $__internal_0_$__cuda_sm20_div_rn_f64_full
        .type           $__internal_0_$__cuda_sm20_div_rn_f64_full,@function
        .size           $__internal_0_$__cuda_sm20_div_rn_f64_full,($__internal_1_$__cuda_sm20_sqrt_rn_f32_slowpath - $__internal_0_$__cuda_sm20_div_rn_f64_full)
$__internal_0_$__cuda_sm20_div_rn_f64_full:
[----:B------:R-:W-:Y:S01]  /*2410*/  IMAD.MOV.U32 R11, RZ, RZ, R13 ;  /* 0x000000ffff0b7224 */ /* 0x000fe200078e000d */
[C---:B------:R-:W-:Y:S01]  /*2420*/  FSETP.GEU.AND P0, PT, |R15|.reuse, 1.469367938527859385e-39, PT ;  /* 0x001000000f00780b */ /* 0x040fe20003f0e200 */
[----:B------:R-:W-:Y:S01]  /*2430*/  IMAD.MOV.U32 R10, RZ, RZ, R12 ;  /* 0x000000ffff0a7224 */ /* 0x000fe200078e000c */
[----:B------:R-:W-:Y:S01]  /*2440*/  LOP3.LUT R12, R15, 0x800fffff, RZ, 0xc0, !PT ;  /* 0x800fffff0f0c7812 */ /* 0x000fe200078ec0ff */
[----:B------:R-:W-:Y:S01]  /*2450*/  IMAD.MOV.U32 R28, RZ, RZ, 0x1ca00000 ;  /* 0x1ca00000ff1c7424 */ /* 0x000fe200078e00ff */
[C---:B------:R-:W-:Y:S01]  /*2460*/  FSETP.GEU.AND P2, PT, |R11|.reuse, 1.469367938527859385e-39, PT ;  /* 0x001000000b00780b */ /* 0x040fe20003f4e200 */
[----:B------:R-:W-:Y:S01]  /*2470*/  IMAD.MOV.U32 R18, RZ, RZ, 0x1 ;  /* 0x00000001ff127424 */ /* 0x000fe200078e00ff */
[----:B------:R-:W-:Y:S01]  /*2480*/  LOP3.LUT R13, R12, 0x3ff00000, RZ, 0xfc, !PT ;  /* 0x3ff000000c0d7812 */ /* 0x000fe200078efcff */
[----:B------:R-:W-:Y:S01]  /*2490*/  IMAD.MOV.U32 R12, RZ, RZ, R14 ;  /* 0x000000ffff0c7224 */ /* 0x000fe200078e000e */
[----:B------:R-:W-:Y:S01]  /*24a0*/  LOP3.LUT R27, R11, 0x7ff00000, RZ, 0xc0, !PT ;  /* 0x7ff000000b1b7812 */ /* 0x000fe200078ec0ff */
[----:B------:R-:W-:Y:S01]  /*24b0*/  BSSY.RECONVERGENT B1, `(.L_x_40) ;  /* 0x000004f000017945 */ /* 0x000fe20003800200 */
[----:B------:R-:W-:-:S03]  /*24c0*/  LOP3.LUT R29, R15, 0x7ff00000, RZ, 0xc0, !PT ;  /* 0x7ff000000f1d7812 */ /* 0x000fc600078ec0ff */
[----:B------:R-:W-:Y:S01]  /*24d0*/  @!P0 DMUL R12, R14, 8.98846567431157953865e+307 ;  /* 0x7fe000000e0c8828 */ /* 0x000fe20000000000 */
[----:B------:R-:W-:-:S03]  /*24e0*/  ISETP.GE.U32.AND P1, PT, R27, R29, PT ;  /* 0x0000001d1b00720c */ /* 0x000fc60003f26070 */
[----:B------:R-:W-:Y:S01]  /*24f0*/  @!P2 LOP3.LUT R16, R15, 0x7ff00000, RZ, 0xc0, !PT ;  /* 0x7ff000000f10a812 */ /* 0x000fe200078ec0ff */
[----:B------:R-:W-:Y:S01]  /*2500*/  @!P2 IMAD.MOV.U32 R20, RZ, RZ, RZ ;  /* 0x000000ffff14a224 */ /* 0x000fe200078e00ff */
[----:B------:R-:W0:Y:S01]  /*2510*/  MUFU.RCP64H R19, R13 ;  /* 0x0000000d00137308 */ /* 0x000e220000001800 */
[C---:B------:R-:W-:Y:S02]  /*2520*/  SEL R17, R28.reuse, 0x63400000, !P1 ;  /* 0x634000001c117807 */ /* 0x040fe40004800000 */
[----:B------:R-:W-:Y:S01]  /*2530*/  @!P2 ISETP.GE.U32.AND P3, PT, R27, R16, PT ;  /* 0x000000101b00a20c */ /* 0x000fe20003f66070 */
[----:B------:R-:W-:Y:S01]  /*2540*/  IMAD.MOV.U32 R16, RZ, RZ, R10 ;  /* 0x000000ffff107224 */ /* 0x000fe200078e000a */
[----:B------:R-:W-:Y:S02]  /*2550*/  LOP3.LUT R17, R17, 0x800fffff, R11, 0xf8, !PT ;  /* 0x800fffff11117812 */ /* 0x000fe400078ef80b */
[----:B------:R-:W-:Y:S02]  /*2560*/  @!P2 SEL R21, R28, 0x63400000, !P3 ;  /* 0x634000001c15a807 */ /* 0x000fe40005800000 */
[----:B------:R-:W-:-:S02]  /*2570*/  @!P0 LOP3.LUT R29, R13, 0x7ff00000, RZ, 0xc0, !PT ;  /* 0x7ff000000d1d8812 */ /* 0x000fc400078ec0ff */
[----:B------:R-:W-:-:S04]  /*2580*/  @!P2 LOP3.LUT R21, R21, 0x80000000, R11, 0xf8, !PT ;  /* 0x800000001515a812 */ /* 0x000fc800078ef80b */
[----:B------:R-:W-:-:S06]  /*2590*/  @!P2 LOP3.LUT R21, R21, 0x100000, RZ, 0xfc, !PT ;  /* 0x001000001515a812 */ /* 0x000fcc00078efcff */
[----:B------:R-:W-:Y:S02]  /*25a0*/  @!P2 DFMA R16, R16, 2, -R20 ;  /* 0x400000001010a82b */ /* 0x000fe40000000814 */
[----:B0-----:R-:W-:-:S08]  /*25b0*/  DFMA R20, R18, -R12, 1 ;  /* 0x3ff000001214742b */ /* 0x001fd0000000080c */
[----:B------:R-:W-:-:S08]  /*25c0*/  DFMA R20, R20, R20, R20 ;  /* 0x000000141414722b */ /* 0x000fd00000000014 */
[----:B------:R-:W-:-:S08]  /*25d0*/  DFMA R20, R18, R20, R18 ;  /* 0x000000141214722b */ /* 0x000fd00000000012 */
[----:B------:R-:W-:-:S08]  /*25e0*/  DFMA R18, R20, -R12, 1 ;  /* 0x3ff000001412742b */ /* 0x000fd0000000080c */
[----:B------:R-:W-:-:S08]  /*25f0*/  DFMA R18, R20, R18, R20 ;  /* 0x000000121412722b */ /* 0x000fd00000000014 */
[----:B------:R-:W-:-:S08]  /*2600*/  DMUL R20, R18, R16 ;  /* 0x0000001012147228 */ /* 0x000fd00000000000 */
[----:B------:R-:W-:-:S08]  /*2610*/  DFMA R22, R20, -R12, R16 ;  /* 0x8000000c1416722b */ /* 0x000fd00000000010 */
[----:B------:R-:W-:Y:S01]  /*2620*/  DFMA R22, R18, R22, R20 ;  /* 0x000000161216722b */ /* 0x000fe20000000014 */
[----:B------:R-:W-:Y:S01]  /*2630*/  IMAD.MOV.U32 R20, RZ, RZ, R27 ;  /* 0x000000ffff147224 */ /* 0x000fe200078e001b */
[----:B------:R-:W-:-:S05]  /*2640*/  @!P2 LOP3.LUT R20, R17, 0x7ff00000, RZ, 0xc0, !PT ;  /* 0x7ff000001114a812 */ /* 0x000fca00078ec0ff */
[----:B------:R-:W-:-:S05]  /*2650*/  VIADD R18, R20, 0xffffffff ;  /* 0xffffffff14127836 */ /* 0x000fca0000000000 */
[----:B------:R-:W-:Y:S01]  /*2660*/  ISETP.GT.U32.AND P0, PT, R18, 0x7feffffe, PT ;  /* 0x7feffffe1200780c */ /* 0x000fe20003f04070 */
[----:B------:R-:W-:-:S05]  /*2670*/  VIADD R18, R29, 0xffffffff ;  /* 0xffffffff1d127836 */ /* 0x000fca0000000000 */
[----:B------:R-:W-:-:S13]  /*2680*/  ISETP.GT.U32.OR P0, PT, R18, 0x7feffffe, P0 ;  /* 0x7feffffe1200780c */ /* 0x000fda0000704470 */
[----:B------:R-:W-:Y:S05]  /*2690*/  @P0 BRA `(.L_x_41) ;  /* 0x00000000006c0947 */ /* 0x000fea0003800000 */
[----:B------:R-:W-:-:S04]  /*26a0*/  LOP3.LUT R18, R15, 0x7ff00000, RZ, 0xc0, !PT ;  /* 0x7ff000000f127812 */ /* 0x000fc800078ec0ff */
[CC--:B------:R-:W-:Y:S02]  /*26b0*/  VIADDMNMX R10, R27.reuse, -R18.reuse, 0xb9600000, !PT ;  /* 0xb96000001b0a7446 */ /* 0x0c0fe40007800912 */
[----:B------:R-:W-:Y:S02]  /*26c0*/  ISETP.GE.U32.AND P0, PT, R27, R18, PT ;  /* 0x000000121b00720c */ /* 0x000fe40003f06070 */
[----:B------:R-:W-:Y:S02]  /*26d0*/  VIMNMX R10, PT, PT, R10, 0x46a00000, PT ;  /* 0x46a000000a0a7848 */ /* 0x000fe40003fe0100 */
[----:B------:R-:W-:-:S05]  /*26e0*/  SEL R11, R28, 0x63400000, !P0 ;  /* 0x634000001c0b7807 */ /* 0x000fca0004000000 */
[----:B------:R-:W-:Y:S02]  /*26f0*/  IMAD.IADD R20, R10, 0x1, -R11 ;  /* 0x000000010a147824 */ /* 0x000fe400078e0a0b */
[----:B------:R-:W-:Y:S02]  /*2700*/  IMAD.MOV.U32 R10, RZ, RZ, RZ ;  /* 0x000000ffff0a7224 */ /* 0x000fe400078e00ff */
[----:B------:R-:W-:-:S06]  /*2710*/  VIADD R11, R20, 0x7fe00000 ;  /* 0x7fe00000140b7836 */ /* 0x000fcc0000000000 */
[----:B------:R-:W-:-:S10]  /*2720*/  DMUL R18, R22, R10 ;  /* 0x0000000a16127228 */ /* 0x000fd40000000000 */
[----:B------:R-:W-:-:S13]  /*2730*/  FSETP.GTU.AND P0, PT, |R19|, 1.469367938527859385e-39, PT ;  /* 0x001000001300780b */ /* 0x000fda0003f0c200 */
[----:B------:R-:W-:Y:S05]  /*2740*/  @P0 BRA `(.L_x_42) ;  /* 0x0000000000940947 */ /* 0x000fea0003800000 */
[----:B------:R-:W-:-:S06]  /*2750*/  DFMA R12, R22, -R12, R16 ;  /* 0x8000000c160c722b */ /* 0x000fcc0000000010 */
[----:B------:R-:W-:-:S04]  /*2760*/  IMAD.MOV.U32 R12, RZ, RZ, RZ ;  /* 0x000000ffff0c7224 */ /* 0x000fc800078e00ff */
[C---:B------:R-:W-:Y:S02]  /*2770*/  FSETP.NEU.AND P0, PT, R13.reuse, RZ, PT ;  /* 0x000000ff0d00720b */ /* 0x040fe40003f0d000 */
[----:B------:R-:W-:-:S04]  /*2780*/  LOP3.LUT R15, R13, 0x80000000, R15, 0x48, !PT ;  /* 0x800000000d0f7812 */ /* 0x000fc800078e480f */
[----:B------:R-:W-:-:S07]  /*2790*/  LOP3.LUT R13, R15, R11, RZ, 0xfc, !PT ;  /* 0x0000000b0f0d7212 */ /* 0x000fce00078efcff */
[----:B------:R-:W-:Y:S05]  /*27a0*/  @!P0 BRA `(.L_x_42) ;  /* 0x00000000007c8947 */ /* 0x000fea0003800000 */
[----:B------:R-:W-:Y:S01]  /*27b0*/  IMAD.MOV R11, RZ, RZ, -R20 ;  /* 0x000000ffff0b7224 */ /* 0x000fe200078e0a14 */
[----:B------:R-:W-:Y:S01]  /*27c0*/  DMUL.RP R12, R22, R12 ;  /* 0x0000000c160c7228 */ /* 0x000fe20000008000 */
[----:B------:R-:W-:-:S06]  /*27d0*/  IMAD.MOV.U32 R10, RZ, RZ, RZ ;  /* 0x000000ffff0a7224 */ /* 0x000fcc00078e00ff */
[----:B------:R-:W-:-:S03]  /*27e0*/  DFMA R10, R18, -R10, R22 ;  /* 0x8000000a120a722b */ /* 0x000fc60000000016 */
[----:B------:R-:W-:-:S03]  /*27f0*/  LOP3.LUT R15, R13, R15, RZ, 0x3c, !PT ;  /* 0x0000000f0d0f7212 */ /* 0x000fc600078e3cff */
[----:B------:R-:W-:-:S04]  /*2800*/  IADD3 R10, PT, PT, -R20, -0x43300000, RZ ;  /* 0xbcd00000140a7810 */ /* 0x000fc80007ffe1ff */
[----:B------:R-:W-:-:S04]  /*2810*/  FSETP.NEU.AND P0, PT, |R11|, R10, PT ;  /* 0x0000000a0b00720b */ /* 0x000fc80003f0d200 */
[----:B------:R-:W-:Y:S02]  /*2820*/  FSEL R18, R12, R18, !P0 ;  /* 0x000000120c127208 */ /* 0x000fe40004000000 */
[----:B------:R-:W-:Y:S01]  /*2830*/  FSEL R19, R15, R19, !P0 ;  /* 0x000000130f137208 */ /* 0x000fe20004000000 */
[----:B------:R-:W-:Y:S06]  /*2840*/  BRA `(.L_x_42) ;  /* 0x0000000000547947 */ /* 0x000fec0003800000 */
.L_x_41:
[----:B------:R-:W-:-:S14]  /*2850*/  DSETP.NAN.AND P0, PT, R10, R10, PT ;  /* 0x0000000a0a00722a */ /* 0x000fdc0003f08000 */
[----:B------:R-:W-:Y:S05]  /*2860*/  @P0 BRA `(.L_x_43) ;  /* 0x0000000000440947 */ /* 0x000fea0003800000 */
[----:B------:R-:W-:-:S14]  /*2870*/  DSETP.NAN.AND P0, PT, R14, R14, PT ;  /* 0x0000000e0e00722a */ /* 0x000fdc0003f08000 */
[----:B------:R-:W-:Y:S05]  /*2880*/  @P0 BRA `(.L_x_44) ;  /* 0x0000000000300947 */ /* 0x000fea0003800000 */
[----:B------:R-:W-:Y:S01]  /*2890*/  ISETP.NE.AND P0, PT, R20, R29, PT ;  /* 0x0000001d1400720c */ /* 0x000fe20003f05270 */
[----:B------:R-:W-:Y:S02]  /*28a0*/  IMAD.MOV.U32 R18, RZ, RZ, 0x0 ;  /* 0x00000000ff127424 */ /* 0x000fe400078e00ff */
[----:B------:R-:W-:-:S10]  /*28b0*/  IMAD.MOV.U32 R19, RZ, RZ, -0x80000 ;  /* 0xfff80000ff137424 */ /* 0x000fd400078e00ff */
[----:B------:R-:W-:Y:S05]  /*28c0*/  @!P0 BRA `(.L_x_42) ;  /* 0x0000000000348947 */ /* 0x000fea0003800000 */
[----:B------:R-:W-:Y:S02]  /*28d0*/  ISETP.NE.AND P0, PT, R20, 0x7ff00000, PT ;  /* 0x7ff000001400780c */ /* 0x000fe40003f05270 */
[----:B------:R-:W-:Y:S02]  /*28e0*/  LOP3.LUT R19, R11, 0x80000000, R15, 0x48, !PT ;  /* 0x800000000b137812 */ /* 0x000fe400078e480f */
[----:B------:R-:W-:-:S13]  /*28f0*/  ISETP.EQ.OR P0, PT, R29, RZ, !P0 ;  /* 0x000000ff1d00720c */ /* 0x000fda0004702670 */
[----:B------:R-:W-:Y:S01]  /*2900*/  @P0 LOP3.LUT R10, R19, 0x7ff00000, RZ, 0xfc, !PT ;  /* 0x7ff00000130a0812 */ /* 0x000fe200078efcff */
[----:B------:R-:W-:Y:S02]  /*2910*/  @!P0 IMAD.MOV.U32 R18, RZ, RZ, RZ ;  /* 0x000000ffff128224 */ /* 0x000fe400078e00ff */
[----:B------:R-:W-:Y:S02]  /*2920*/  @P0 IMAD.MOV.U32 R18, RZ, RZ, RZ ;  /* 0x000000ffff120224 */ /* 0x000fe400078e00ff */
[----:B------:R-:W-:Y:S01]  /*2930*/  @P0 IMAD.MOV.U32 R19, RZ, RZ, R10 ;  /* 0x000000ffff130224 */ /* 0x000fe200078e000a */
[----:B------:R-:W-:Y:S06]  /*2940*/  BRA `(.L_x_42) ;  /* 0x0000000000147947 */ /* 0x000fec0003800000 */
.L_x_44:
[----:B------:R-:W-:Y:S01]  /*2950*/  LOP3.LUT R19, R15, 0x80000, RZ, 0xfc, !PT ;  /* 0x000800000f137812 */ /* 0x000fe200078efcff */
[----:B------:R-:W-:Y:S01]  /*2960*/  IMAD.MOV.U32 R18, RZ, RZ, R14 ;  /* 0x000000ffff127224 */ /* 0x000fe200078e000e */
[----:B------:R-:W-:Y:S06]  /*2970*/  BRA `(.L_x_42) ;  /* 0x0000000000087947 */ /* 0x000fec0003800000 */
.L_x_43:
[----:B------:R-:W-:Y:S01]  /*2980*/  LOP3.LUT R19, R11, 0x80000, RZ, 0xfc, !PT ;  /* 0x000800000b137812 */ /* 0x000fe200078efcff */
[----:B------:R-:W-:-:S07]  /*2990*/  IMAD.MOV.U32 R18, RZ, RZ, R10 ;  /* 0x000000ffff127224 */ /* 0x000fce00078e000a */
.L_x_42:
[----:B------:R-:W-:Y:S05]  /*29a0*/  BSYNC.RECONVERGENT B1 ;  /* 0x0000000000017941 */ /* 0x000fea0003800200 */
.L_x_40:
[----:B------:R-:W-:Y:S02]  /*29b0*/  IMAD.MOV.U32 R10, RZ, RZ, R2 ;  /* 0x000000ffff0a7224 */ /* 0x000fe400078e0002 */
[----:B------:R-:W-:-:S04]  /*29c0*/  IMAD.MOV.U32 R11, RZ, RZ, 0x0 ;  /* 0x00000000ff0b7424 */ /* 0x000fc800078e00ff */
[----:B------:R-:W-:Y:S05]  /*29d0*/  RET.REL.NODEC R10 `(_Z5flaggPiPhf) ;  /* 0xffffffd40a887950 */ /* 0x000fea0003c3ffff */
        .weak           $__internal_1_$__cuda_sm20_sqrt_rn_f32_slowpath
        .type           $__internal_1_$__cuda_sm20_sqrt_rn_f32_slowpath,@function
        .size           $__internal_1_$__cuda_sm20_sqrt_rn_f32_slowpath,(.L_x_48 - $__internal_1_$__cuda_sm20_sqrt_rn_f32_slowpath)
$__internal_1_$__cuda_sm20_sqrt_rn_f32_slowpath:
[----:B------:R-:W-:-:S13]  /*29e0*/  LOP3.LUT P0, RZ, R2, 0x7fffffff, RZ, 0xc0, !PT ;  /* 0x7fffffff02ff7812 */ /* 0x000fda000780c0ff */
[----:B------:R-:W-:Y:S01]  /*29f0*/  @!P0 IMAD.MOV.U32 R10, RZ, RZ, R2 ;  /* 0x000000ffff0a8224 */ /* 0x000fe200078e0002 */
[----:B------:R-:W-:Y:S06]  /*2a00*/  @!P0 BRA `(.L_x_45) ;  /* 0x0000000000408947 */ /* 0x000fec0003800000 */
[----:B------:R-:W-:-:S13]  /*2a10*/  FSETP.GEU.FTZ.AND P0, PT, R2, RZ, PT ;  /* 0x000000ff0200720b */ /* 0x000fda0003f1e000 */
[----:B------:R-:W-:Y:S01]  /*2a20*/  @!P0 IMAD.MOV.U32 R10, RZ, RZ, 0x7fffffff ;  /* 0x7fffffffff0a8424 */ /* 0x000fe200078e00ff */
[----:B------:R-:W-:Y:S06]  /*2a30*/  @!P0 BRA `(.L_x_45) ;  /* 0x0000000000348947 */ /* 0x000fec0003800000 */
[----:B------:R-:W-:-:S13]  /*2a40*/  FSETP.GTU.FTZ.AND P0, PT, |R2|, +INF , PT ;  /* 0x7f8000000200780b */ /* 0x000fda0003f1c200 */
[----:B------:R-:W-:Y:S01]  /*2a50*/  @P0 FADD.FTZ R10, R2, 1 ;  /* 0x3f800000020a0421 */ /* 0x000fe20000010000 */
[----:B------:R-:W-:Y:S06]  /*2a60*/  @P0 BRA `(.L_x_45) ;  /* 0x0000000000280947 */ /* 0x000fec0003800000 */
[----:B------:R-:W-:-:S13]  /*2a70*/  FSETP.NEU.FTZ.AND P0, PT, |R2|, +INF , PT ;  /* 0x7f8000000200780b */ /* 0x000fda0003f1d200 */
[----:B------:R-:W-:-:S04]  /*2a80*/  @P0 FFMA R11, R2, 1.84467440737095516160e+19, RZ ;  /* 0x5f800000020b0823 */ /* 0x000fc800000000ff */
[----:B------:R-:W0:Y:S02]  /*2a90*/  @P0 MUFU.RSQ R10, R11 ;  /* 0x0000000b000a0308 */ /* 0x000e240000001400 */
[----:B0-----:R-:W-:Y:S01]  /*2aa0*/  @P0 FMUL.FTZ R12, R11, R10 ;  /* 0x0000000a0b0c0220 */ /* 0x001fe20000410000 */
[----:B------:R-:W-:Y:S01]  /*2ab0*/  @P0 FMUL.FTZ R14, R10, 0.5 ;  /* 0x3f0000000a0e0820 */ /* 0x000fe20000410000 */
[----:B------:R-:W-:Y:S02]  /*2ac0*/  @!P0 IMAD.MOV.U32 R10, RZ, RZ, R2 ;  /* 0x000000ffff0a8224 */ /* 0x000fe400078e0002 */
[----:B------:R-:W-:-:S04]  /*2ad0*/  @P0 FADD.FTZ R13, -R12, -RZ ;  /* 0x800000ff0c0d0221 */ /* 0x000fc80000010100 */
[----:B------:R-:W-:-:S04]  /*2ae0*/  @P0 FFMA R13, R12, R13, R11 ;  /* 0x0000000d0c0d0223 */ /* 0x000fc8000000000b */
[----:B------:R-:W-:-:S04]  /*2af0*/  @P0 FFMA R13, R13, R14, R12 ;  /* 0x0000000e0d0d0223 */ /* 0x000fc8000000000c */
[----:B------:R-:W-:-:S07]  /*2b00*/  @P0 FMUL.FTZ R10, R13, 2.3283064365386962891e-10 ;  /* 0x2f8000000d0a0820 */ /* 0x000fce0000410000 */
.L_x_45:
[----:B------:R-:W-:Y:S02]  /*2b10*/  IMAD.MOV.U32 R26, RZ, RZ, R10 ;  /* 0x000000ffff1a7224 */ /* 0x000fe400078e000a */
[----:B------:R-:W-:Y:S02]  /*2b20*/  IMAD.MOV.U32 R10, RZ, RZ, R15 ;  /* 0x000000ffff0a7224 */ /* 0x000fe400078e000f */
[----:B------:R-:W-:-:S04]  /*2b30*/  IMAD.MOV.U32 R11, RZ, RZ, 0x0 ;  /* 0x00000000ff0b7424 */ /* 0x000fc800078e00ff */
[----:B------:R-:W-:Y:S05]  /*2b40*/  RET.REL.NODEC R10 `(_Z5flaggPiPhf) ;  /* 0xffffffd40a2c7950 */ /* 0x000fea0003c3ffff */
.L_x_46:
[----:B------:R-:W-:-:S00]  /*2b50*/  BRA `(.L_x_46) ;  /* 0xfffffffc00fc7947 */ /* 0x000fc0000383ffff */
[----:B------:R-:W-:-:S00]  /*2b60*/  NOP ;  /* 0x0000000000007918 */ /* 0x000fc00000000000 */
        /* <DEDUP_REMOVED lines=9> */
.L_x_48:


//--------------------- .nv.shared.reserved.0     --------------------------
	.section	.nv.shared.reserved.0,"aw",@nobits
	.weak		__nv_reservedSMEM_offset_0_alias
	.size		__nv_reservedSMEM_offset_0_alias, 0, 64
	.other		__nv_reservedSMEM_offset_0_alias,@"STO_CUDA_RESERVED_SHARED STV_DEFAULT"
__nv_reservedSMEM_offset_0_alias:
	.zero		0
	.zero		64


//--------------------- .nv.constant0._Z5flaggPiPhf --------------------------
	.section	.nv.constant0._Z5flaggPiPhf,"a",@progbits
	.sectionflags	@""
	.align	4
.nv.constant0._Z5flaggPiPhf:
	.zero		916


//--------------------- SYMBOLS --------------------------

	.type		.nv.reservedSmem.offset0,@object
	.size		.nv.reservedSmem.offset0,0x4
